//
// Generated by NVIDIA NVVM Compiler
//
// Compiler Build ID: CL-36424714
// Cuda compilation tools, release 13.0, V13.0.88
// Based on NVVM 20.0.0
//

.version 9.0
.target sm_100
.address_size 64

	// .globl	_Z12kernelSgemv0iifPKfS0_fPf
// _ZZ12kernelSgemv1iPKfS0_PfE5cache has been demoted

.visible .entry _Z12kernelSgemv0iifPKfS0_fPf(
	.param .u32 _Z12kernelSgemv0iifPKfS0_fPf_param_0,
	.param .u32 _Z12kernelSgemv0iifPKfS0_fPf_param_1,
	.param .f32 _Z12kernelSgemv0iifPKfS0_fPf_param_2,
	.param .u64 .ptr .align 1 _Z12kernelSgemv0iifPKfS0_fPf_param_3,
	.param .u64 .ptr .align 1 _Z12kernelSgemv0iifPKfS0_fPf_param_4,
	.param .f32 _Z12kernelSgemv0iifPKfS0_fPf_param_5,
	.param .u64 .ptr .align 1 _Z12kernelSgemv0iifPKfS0_fPf_param_6
)
{
	.reg .pred 	%p<16>;
	.reg .b32 	%r<55>;
	.reg .b32 	%f<96>;
	.reg .b64 	%rd<49>;

	ld.param.u32 	%r27, [_Z12kernelSgemv0iifPKfS0_fPf_param_0];
	ld.param.u32 	%r28, [_Z12kernelSgemv0iifPKfS0_fPf_param_1];
	ld.param.f32 	%f13, [_Z12kernelSgemv0iifPKfS0_fPf_param_2];
	ld.param.u64 	%rd14, [_Z12kernelSgemv0iifPKfS0_fPf_param_3];
	ld.param.u64 	%rd15, [_Z12kernelSgemv0iifPKfS0_fPf_param_4];
	ld.param.f32 	%f14, [_Z12kernelSgemv0iifPKfS0_fPf_param_5];
	ld.param.u64 	%rd16, [_Z12kernelSgemv0iifPKfS0_fPf_param_6];
	cvta.to.global.u64 	%rd1, %rd15;
	cvta.to.global.u64 	%rd2, %rd14;
	cvta.to.global.u64 	%rd3, %rd16;
	mov.u32 	%r29, %ctaid.x;
	mov.u32 	%r30, %ntid.x;
	mov.u32 	%r31, %tid.x;
	mad.lo.s32 	%r32, %r29, %r30, %r31;
	mul.lo.s32 	%r45, %r28, %r32;
	add.s32 	%r2, %r45, %r28;
	setp.lt.s32 	%p1, %r28, 1;
	@%p1 bra 	$L__BB0_20;
	setp.lt.s32 	%p2, %r27, 1;
	@%p2 bra 	$L__BB0_15;
	and.b32  	%r3, %r27, 7;
	and.b32  	%r4, %r27, 2147483640;
	neg.s32 	%r5, %r4;
	shl.b32 	%r6, %r27, 3;
	mul.wide.u32 	%rd4, %r27, 28;
	mul.wide.u32 	%rd5, %r27, 24;
	mul.wide.u32 	%rd6, %r27, 20;
	mul.wide.u32 	%rd7, %r27, 16;
	mul.wide.u32 	%rd8, %r27, 12;
	mul.wide.u32 	%rd9, %r27, 8;
	mul.wide.u32 	%rd10, %r27, 4;
	add.s32 	%r38, %r27, -1;
$L__BB0_3:
	setp.lt.u32 	%p7, %r38, 7;
	mov.f32 	%f95, 0f00000000;
	mov.b32 	%r49, 0;
	@%p7 bra 	$L__BB0_6;
	add.s64 	%rd48, %rd1, 16;
	mov.f32 	%f95, 0f00000000;
	mov.u32 	%r46, %r45;
	mov.u32 	%r47, %r5;
$L__BB0_5:
	.pragma "nounroll";
	mul.wide.s32 	%rd21, %r46, 4;
	add.s64 	%rd22, %rd2, %rd21;
	ld.global.f32 	%f28, [%rd22];
	mul.f32 	%f29, %f13, %f28;
	ld.global.f32 	%f30, [%rd48+-16];
	fma.rn.f32 	%f31, %f29, %f30, %f95;
	add.s64 	%rd23, %rd22, %rd10;
	ld.global.f32 	%f32, [%rd23];
	mul.f32 	%f33, %f13, %f32;
	ld.global.f32 	%f34, [%rd48+-12];
	fma.rn.f32 	%f35, %f33, %f34, %f31;
	add.s64 	%rd24, %rd22, %rd9;
	ld.global.f32 	%f36, [%rd24];
	mul.f32 	%f37, %f13, %f36;
	ld.global.f32 	%f38, [%rd48+-8];
	fma.rn.f32 	%f39, %f37, %f38, %f35;
	add.s64 	%rd25, %rd22, %rd8;
	ld.global.f32 	%f40, [%rd25];
	mul.f32 	%f41, %f13, %f40;
	ld.global.f32 	%f42, [%rd48+-4];
	fma.rn.f32 	%f43, %f41, %f42, %f39;
	add.s64 	%rd26, %rd22, %rd7;
	ld.global.f32 	%f44, [%rd26];
	mul.f32 	%f45, %f13, %f44;
	ld.global.f32 	%f46, [%rd48];
	fma.rn.f32 	%f47, %f45, %f46, %f43;
	add.s64 	%rd27, %rd22, %rd6;
	ld.global.f32 	%f48, [%rd27];
	mul.f32 	%f49, %f13, %f48;
	ld.global.f32 	%f50, [%rd48+4];
	fma.rn.f32 	%f51, %f49, %f50, %f47;
	add.s64 	%rd28, %rd22, %rd5;
	ld.global.f32 	%f52, [%rd28];
	mul.f32 	%f53, %f13, %f52;
	ld.global.f32 	%f54, [%rd48+8];
	fma.rn.f32 	%f55, %f53, %f54, %f51;
	add.s64 	%rd29, %rd22, %rd4;
	ld.global.f32 	%f56, [%rd29];
	mul.f32 	%f57, %f13, %f56;
	ld.global.f32 	%f58, [%rd48+12];
	fma.rn.f32 	%f95, %f57, %f58, %f55;
	add.s32 	%r47, %r47, 8;
	add.s32 	%r46, %r46, %r6;
	add.s64 	%rd48, %rd48, 32;
	setp.ne.s32 	%p8, %r47, 0;
	mov.u32 	%r49, %r4;
	@%p8 bra 	$L__BB0_5;
$L__BB0_6:
	setp.eq.s32 	%p9, %r3, 0;
	@%p9 bra 	$L__BB0_14;
	add.s32 	%r39, %r3, -1;
	setp.lt.u32 	%p10, %r39, 3;
	@%p10 bra 	$L__BB0_9;
	mad.lo.s32 	%r40, %r49, %r27, %r45;
	mul.wide.s32 	%rd30, %r40, 4;
	add.s64 	%rd31, %rd2, %rd30;
	ld.global.f32 	%f60, [%rd31];
	mul.f32 	%f61, %f13, %f60;
	mul.wide.u32 	%rd32, %r49, 4;
	add.s64 	%rd33, %rd1, %rd32;
	ld.global.f32 	%f62, [%rd33];
	fma.rn.f32 	%f63, %f61, %f62, %f95;
	add.s64 	%rd34, %rd31, %rd10;
	ld.global.f32 	%f64, [%rd34];
	mul.f32 	%f65, %f13, %f64;
	ld.global.f32 	%f66, [%rd33+4];
	fma.rn.f32 	%f67, %f65, %f66, %f63;
	add.s64 	%rd35, %rd34, %rd10;
	ld.global.f32 	%f68, [%rd35];
	mul.f32 	%f69, %f13, %f68;
	ld.global.f32 	%f70, [%rd33+8];
	fma.rn.f32 	%f71, %f69, %f70, %f67;
	add.s64 	%rd36, %rd35, %rd10;
	ld.global.f32 	%f72, [%rd36];
	mul.f32 	%f73, %f13, %f72;
	ld.global.f32 	%f74, [%rd33+12];
	fma.rn.f32 	%f95, %f73, %f74, %f71;
	add.s32 	%r49, %r49, 4;
$L__BB0_9:
	and.b32  	%r41, %r27, 3;
	setp.eq.s32 	%p11, %r41, 0;
	@%p11 bra 	$L__BB0_14;
	setp.eq.s32 	%p12, %r41, 1;
	@%p12 bra 	$L__BB0_12;
	mad.lo.s32 	%r42, %r49, %r27, %r45;
	mul.wide.s32 	%rd37, %r42, 4;
	add.s64 	%rd38, %rd2, %rd37;
	ld.global.f32 	%f76, [%rd38];
	mul.f32 	%f77, %f13, %f76;
	mul.wide.u32 	%rd39, %r49, 4;
	add.s64 	%rd40, %rd1, %rd39;
	ld.global.f32 	%f78, [%rd40];
	fma.rn.f32 	%f79, %f77, %f78, %f95;
	add.s64 	%rd41, %rd38, %rd10;
	ld.global.f32 	%f80, [%rd41];
	mul.f32 	%f81, %f13, %f80;
	ld.global.f32 	%f82, [%rd40+4];
	fma.rn.f32 	%f95, %f81, %f82, %f79;
	add.s32 	%r49, %r49, 2;
$L__BB0_12:
	and.b32  	%r43, %r27, 1;
	setp.eq.b32 	%p13, %r43, 1;
	not.pred 	%p14, %p13;
	@%p14 bra 	$L__BB0_14;
	mad.lo.s32 	%r44, %r49, %r27, %r45;
	mul.wide.s32 	%rd42, %r44, 4;
	add.s64 	%rd43, %rd2, %rd42;
	ld.global.f32 	%f83, [%rd43];
	mul.f32 	%f84, %f13, %f83;
	mul.wide.u32 	%rd44, %r49, 4;
	add.s64 	%rd45, %rd1, %rd44;
	ld.global.f32 	%f85, [%rd45];
	fma.rn.f32 	%f95, %f84, %f85, %f95;
$L__BB0_14:
	mul.wide.s32 	%rd46, %r45, 4;
	add.s64 	%rd47, %rd3, %rd46;
	ld.global.f32 	%f86, [%rd47];
	fma.rn.f32 	%f87, %f14, %f86, %f95;
	st.global.f32 	[%rd47], %f87;
	add.s32 	%r45, %r45, 1;
	setp.lt.s32 	%p15, %r45, %r2;
	@%p15 bra 	$L__BB0_3;
	bra.uni 	$L__BB0_20;
$L__BB0_15:
	add.s32 	%r33, %r45, 1;
	max.s32 	%r18, %r2, %r33;
	sub.s32 	%r34, %r18, %r45;
	and.b32  	%r19, %r34, 3;
	setp.eq.s32 	%p3, %r19, 0;
	mov.u32 	%r53, %r45;
	@%p3 bra 	$L__BB0_18;
	mov.b32 	%r52, 0;
	mov.u32 	%r53, %r45;
$L__BB0_17:
	.pragma "nounroll";
	mul.wide.s32 	%rd17, %r53, 4;
	add.s64 	%rd18, %rd3, %rd17;
	ld.global.f32 	%f15, [%rd18];
	fma.rn.f32 	%f16, %f14, %f15, 0f00000000;
	st.global.f32 	[%rd18], %f16;
	add.s32 	%r53, %r53, 1;
	add.s32 	%r52, %r52, 1;
	setp.ne.s32 	%p4, %r52, %r19;
	@%p4 bra 	$L__BB0_17;
$L__BB0_18:
	sub.s32 	%r36, %r45, %r18;
	setp.gt.u32 	%p5, %r36, -4;
	@%p5 bra 	$L__BB0_20;
$L__BB0_19:
	mul.wide.s32 	%rd19, %r53, 4;
	add.s64 	%rd20, %rd3, %rd19;
	ld.global.f32 	%f17, [%rd20];
	fma.rn.f32 	%f18, %f14, %f17, 0f00000000;
	st.global.f32 	[%rd20], %f18;
	ld.global.f32 	%f19, [%rd20+4];
	fma.rn.f32 	%f20, %f14, %f19, 0f00000000;
	st.global.f32 	[%rd20+4], %f20;
	ld.global.f32 	%f21, [%rd20+8];
	fma.rn.f32 	%f22, %f14, %f21, 0f00000000;
	st.global.f32 	[%rd20+8], %f22;
	ld.global.f32 	%f23, [%rd20+12];
	fma.rn.f32 	%f24, %f14, %f23, 0f00000000;
	st.global.f32 	[%rd20+12], %f24;
	add.s32 	%r53, %r53, 4;
	setp.lt.s32 	%p6, %r53, %r2;
	@%p6 bra 	$L__BB0_19;
$L__BB0_20:
	ret;

}
	// .globl	_Z12kernelSgemv1iPKfS0_Pf
.visible .entry _Z12kernelSgemv1iPKfS0_Pf(
	.param .u32 _Z12kernelSgemv1iPKfS0_Pf_param_0,
	.param .u64 .ptr .align 1 _Z12kernelSgemv1iPKfS0_Pf_param_1,
	.param .u64 .ptr .align 1 _Z12kernelSgemv1iPKfS0_Pf_param_2,
	.param .u64 .ptr .align 1 _Z12kernelSgemv1iPKfS0_Pf_param_3
)
{
	.reg .pred 	%p<18>;
	.reg .b32 	%r<145>;
	.reg .b32 	%f<136>;
	.reg .b64 	%rd<82>;
	// demoted variable
	.shared .align 4 .b8 _ZZ12kernelSgemv1iPKfS0_PfE5cache[1024];
	ld.param.u32 	%r73, [_Z12kernelSgemv1iPKfS0_Pf_param_0];
	ld.param.u64 	%rd8, [_Z12kernelSgemv1iPKfS0_Pf_param_1];
	cvta.to.global.u64 	%rd1, %rd8;
	mov.u32 	%r1, %ctaid.x;
	mov.u32 	%r2, %tid.x;
	shl.b32 	%r74, %r2, 2;
	mov.u32 	%r75, _ZZ12kernelSgemv1iPKfS0_PfE5cache;
	add.s32 	%r3, %r75, %r74;
	mov.b32 	%r76, 0;
	st.shared.u32 	[%r3], %r76;
	setp.ge.s32 	%p1, %r2, %r73;
	@%p1 bra 	$L__BB1_14;
	not.b32 	%r77, %r2;
	add.s32 	%r78, %r73, %r77;
	shr.u32 	%r79, %r78, 8;
	add.s32 	%r4, %r79, 1;
	setp.lt.u32 	%p2, %r78, 3840;
	mov.f32 	%f135, 0f00000000;
	mov.u32 	%r140, %r2;
	@%p2 bra 	$L__BB1_4;
	or.b32  	%r80, %r2, 2048;
	mad.lo.s32 	%r138, %r73, %r80, %r1;
	add.s32 	%r81, %r2, 2304;
	mad.lo.s32 	%r137, %r73, %r81, %r1;
	add.s32 	%r82, %r2, 2560;
	mad.lo.s32 	%r136, %r73, %r82, %r1;
	add.s32 	%r83, %r2, 2816;
	mad.lo.s32 	%r135, %r73, %r83, %r1;
	or.b32  	%r84, %r2, 3072;
	mad.lo.s32 	%r134, %r73, %r84, %r1;
	add.s32 	%r85, %r2, 3328;
	mad.lo.s32 	%r133, %r73, %r85, %r1;
	add.s32 	%r86, %r2, 3584;
	mad.lo.s32 	%r132, %r73, %r86, %r1;
	add.s32 	%r87, %r2, 3840;
	mad.lo.s32 	%r131, %r73, %r87, %r1;
	or.b32  	%r88, %r2, 1024;
	mad.lo.s32 	%r130, %r73, %r88, %r1;
	add.s32 	%r89, %r2, 1280;
	mad.lo.s32 	%r129, %r73, %r89, %r1;
	add.s32 	%r90, %r2, 1536;
	mad.lo.s32 	%r128, %r73, %r90, %r1;
	add.s32 	%r91, %r2, 1792;
	mad.lo.s32 	%r127, %r73, %r91, %r1;
	add.s32 	%r92, %r2, 512;
	mad.lo.s32 	%r126, %r73, %r92, %r1;
	add.s32 	%r93, %r2, 768;
	mad.lo.s32 	%r125, %r73, %r93, %r1;
	add.s32 	%r94, %r2, 256;
	mad.lo.s32 	%r124, %r73, %r94, %r1;
	mad.lo.s32 	%r123, %r2, %r73, %r1;
	and.b32  	%r95, %r4, 33554416;
	neg.s32 	%r122, %r95;
	mov.f32 	%f135, 0f00000000;
	mov.u32 	%r140, %r2;
$L__BB1_3:
	.pragma "nounroll";
	ld.param.u64 	%rd78, [_Z12kernelSgemv1iPKfS0_Pf_param_2];
	mul.wide.s32 	%rd9, %r123, 4;
	add.s64 	%rd10, %rd1, %rd9;
	ld.global.f32 	%f17, [%rd10];
	cvta.to.global.u64 	%rd11, %rd78;
	mul.wide.u32 	%rd12, %r140, 4;
	add.s64 	%rd13, %rd11, %rd12;
	ld.global.f32 	%f18, [%rd13];
	fma.rn.f32 	%f19, %f17, %f18, %f135;
	mul.wide.s32 	%rd14, %r124, 4;
	add.s64 	%rd15, %rd1, %rd14;
	ld.global.f32 	%f20, [%rd15];
	ld.global.f32 	%f21, [%rd13+1024];
	fma.rn.f32 	%f22, %f20, %f21, %f19;
	mul.wide.s32 	%rd16, %r126, 4;
	add.s64 	%rd17, %rd1, %rd16;
	ld.global.f32 	%f23, [%rd17];
	ld.global.f32 	%f24, [%rd13+2048];
	fma.rn.f32 	%f25, %f23, %f24, %f22;
	mul.wide.s32 	%rd18, %r125, 4;
	add.s64 	%rd19, %rd1, %rd18;
	ld.global.f32 	%f26, [%rd19];
	ld.global.f32 	%f27, [%rd13+3072];
	fma.rn.f32 	%f28, %f26, %f27, %f25;
	mul.wide.s32 	%rd20, %r130, 4;
	add.s64 	%rd21, %rd1, %rd20;
	ld.global.f32 	%f29, [%rd21];
	ld.global.f32 	%f30, [%rd13+4096];
	fma.rn.f32 	%f31, %f29, %f30, %f28;
	mul.wide.s32 	%rd22, %r129, 4;
	add.s64 	%rd23, %rd1, %rd22;
	ld.global.f32 	%f32, [%rd23];
	ld.global.f32 	%f33, [%rd13+5120];
	fma.rn.f32 	%f34, %f32, %f33, %f31;
	mul.wide.s32 	%rd24, %r128, 4;
	add.s64 	%rd25, %rd1, %rd24;
	ld.global.f32 	%f35, [%rd25];
	ld.global.f32 	%f36, [%rd13+6144];
	fma.rn.f32 	%f37, %f35, %f36, %f34;
	mul.wide.s32 	%rd26, %r127, 4;
	add.s64 	%rd27, %rd1, %rd26;
	ld.global.f32 	%f38, [%rd27];
	ld.global.f32 	%f39, [%rd13+7168];
	fma.rn.f32 	%f40, %f38, %f39, %f37;
	mul.wide.s32 	%rd28, %r138, 4;
	add.s64 	%rd29, %rd1, %rd28;
	ld.global.f32 	%f41, [%rd29];
	ld.global.f32 	%f42, [%rd13+8192];
	fma.rn.f32 	%f43, %f41, %f42, %f40;
	mul.wide.s32 	%rd30, %r137, 4;
	add.s64 	%rd31, %rd1, %rd30;
	ld.global.f32 	%f44, [%rd31];
	ld.global.f32 	%f45, [%rd13+9216];
	fma.rn.f32 	%f46, %f44, %f45, %f43;
	mul.wide.s32 	%rd32, %r136, 4;
	add.s64 	%rd33, %rd1, %rd32;
	ld.global.f32 	%f47, [%rd33];
	ld.global.f32 	%f48, [%rd13+10240];
	fma.rn.f32 	%f49, %f47, %f48, %f46;
	mul.wide.s32 	%rd34, %r135, 4;
	add.s64 	%rd35, %rd1, %rd34;
	ld.global.f32 	%f50, [%rd35];
	ld.global.f32 	%f51, [%rd13+11264];
	fma.rn.f32 	%f52, %f50, %f51, %f49;
	mul.wide.s32 	%rd36, %r134, 4;
	add.s64 	%rd37, %rd1, %rd36;
	ld.global.f32 	%f53, [%rd37];
	ld.global.f32 	%f54, [%rd13+12288];
	fma.rn.f32 	%f55, %f53, %f54, %f52;
	mul.wide.s32 	%rd38, %r133, 4;
	add.s64 	%rd39, %rd1, %rd38;
	ld.global.f32 	%f56, [%rd39];
	ld.global.f32 	%f57, [%rd13+13312];
	fma.rn.f32 	%f58, %f56, %f57, %f55;
	mul.wide.s32 	%rd40, %r132, 4;
	add.s64 	%rd41, %rd1, %rd40;
	ld.global.f32 	%f59, [%rd41];
	ld.global.f32 	%f60, [%rd13+14336];
	fma.rn.f32 	%f61, %f59, %f60, %f58;
	mul.wide.s32 	%rd42, %r131, 4;
	add.s64 	%rd43, %rd1, %rd42;
	ld.global.f32 	%f62, [%rd43];
	ld.global.f32 	%f63, [%rd13+15360];
	fma.rn.f32 	%f135, %f62, %f63, %f61;
	add.s32 	%r140, %r140, 4096;
	shl.b32 	%r96, %r73, 12;
	add.s32 	%r138, %r138, %r96;
	add.s32 	%r137, %r137, %r96;
	add.s32 	%r136, %r136, %r96;
	add.s32 	%r135, %r135, %r96;
	add.s32 	%r134, %r134, %r96;
	add.s32 	%r133, %r133, %r96;
	add.s32 	%r132, %r132, %r96;
	add.s32 	%r131, %r131, %r96;
	add.s32 	%r130, %r130, %r96;
	add.s32 	%r129, %r129, %r96;
	add.s32 	%r128, %r128, %r96;
	add.s32 	%r127, %r127, %r96;
	add.s32 	%r126, %r126, %r96;
	add.s32 	%r125, %r125, %r96;
	add.s32 	%r124, %r124, %r96;
	add.s32 	%r123, %r123, %r96;
	add.s32 	%r122, %r122, 16;
	setp.ne.s32 	%p3, %r122, 0;
	@%p3 bra 	$L__BB1_3;
$L__BB1_4:
	and.b32  	%r59, %r4, 15;
	setp.eq.s32 	%p4, %r59, 0;
	@%p4 bra 	$L__BB1_13;
	ld.param.u64 	%rd79, [_Z12kernelSgemv1iPKfS0_Pf_param_2];
	cvta.to.global.u64 	%rd2, %rd79;
	and.b32  	%r60, %r4, 7;
	setp.lt.u32 	%p5, %r59, 8;
	@%p5 bra 	$L__BB1_7;
	mad.lo.s32 	%r97, %r140, %r73, %r1;
	mul.wide.s32 	%rd44, %r97, 4;
	add.s64 	%rd45, %rd1, %rd44;
	ld.global.f32 	%f65, [%rd45];
	mul.wide.u32 	%rd46, %r140, 4;
	add.s64 	%rd47, %rd2, %rd46;
	ld.global.f32 	%f66, [%rd47];
	fma.rn.f32 	%f67, %f65, %f66, %f135;
	shl.b32 	%r98, %r73, 8;
	add.s32 	%r99, %r97, %r98;
	mul.wide.s32 	%rd48, %r99, 4;
	add.s64 	%rd49, %rd1, %rd48;
	ld.global.f32 	%f68, [%rd49];
	ld.global.f32 	%f69, [%rd47+1024];
	fma.rn.f32 	%f70, %f68, %f69, %f67;
	shl.b32 	%r100, %r73, 9;
	add.s32 	%r101, %r97, %r100;
	mul.wide.s32 	%rd50, %r101, 4;
	add.s64 	%rd51, %rd1, %rd50;
	ld.global.f32 	%f71, [%rd51];
	ld.global.f32 	%f72, [%rd47+2048];
	fma.rn.f32 	%f73, %f71, %f72, %f70;
	add.s32 	%r102, %r101, %r98;
	mul.wide.s32 	%rd52, %r102, 4;
	add.s64 	%rd53, %rd1, %rd52;
	ld.global.f32 	%f74, [%rd53];
	ld.global.f32 	%f75, [%rd47+3072];
	fma.rn.f32 	%f76, %f74, %f75, %f73;
	shl.b32 	%r103, %r73, 10;
	add.s32 	%r104, %r97, %r103;
	mul.wide.s32 	%rd54, %r104, 4;
	add.s64 	%rd55, %rd1, %rd54;
	ld.global.f32 	%f77, [%rd55];
	ld.global.f32 	%f78, [%rd47+4096];
	fma.rn.f32 	%f79, %f77, %f78, %f76;
	add.s32 	%r105, %r104, %r98;
	mul.wide.s32 	%rd56, %r105, 4;
	add.s64 	%rd57, %rd1, %rd56;
	ld.global.f32 	%f80, [%rd57];
	ld.global.f32 	%f81, [%rd47+5120];
	fma.rn.f32 	%f82, %f80, %f81, %f79;
	add.s32 	%r106, %r104, %r100;
	mul.wide.s32 	%rd58, %r106, 4;
	add.s64 	%rd59, %rd1, %rd58;
	ld.global.f32 	%f83, [%rd59];
	ld.global.f32 	%f84, [%rd47+6144];
	fma.rn.f32 	%f85, %f83, %f84, %f82;
	add.s32 	%r107, %r106, %r98;
	mul.wide.s32 	%rd60, %r107, 4;
	add.s64 	%rd61, %rd1, %rd60;
	ld.global.f32 	%f86, [%rd61];
	ld.global.f32 	%f87, [%rd47+7168];
	fma.rn.f32 	%f135, %f86, %f87, %f85;
	add.s32 	%r140, %r140, 2048;
$L__BB1_7:
	setp.eq.s32 	%p6, %r60, 0;
	@%p6 bra 	$L__BB1_13;
	and.b32  	%r63, %r4, 3;
	setp.lt.u32 	%p7, %r60, 4;
	@%p7 bra 	$L__BB1_10;
	mad.lo.s32 	%r108, %r140, %r73, %r1;
	mul.wide.s32 	%rd62, %r108, 4;
	add.s64 	%rd63, %rd1, %rd62;
	ld.global.f32 	%f89, [%rd63];
	mul.wide.u32 	%rd64, %r140, 4;
	add.s64 	%rd65, %rd2, %rd64;
	ld.global.f32 	%f90, [%rd65];
	fma.rn.f32 	%f91, %f89, %f90, %f135;
	shl.b32 	%r109, %r73, 8;
	add.s32 	%r110, %r108, %r109;
	mul.wide.s32 	%rd66, %r110, 4;
	add.s64 	%rd67, %rd1, %rd66;
	ld.global.f32 	%f92, [%rd67];
	ld.global.f32 	%f93, [%rd65+1024];
	fma.rn.f32 	%f94, %f92, %f93, %f91;
	shl.b32 	%r111, %r73, 9;
	add.s32 	%r112, %r108, %r111;
	mul.wide.s32 	%rd68, %r112, 4;
	add.s64 	%rd69, %rd1, %rd68;
	ld.global.f32 	%f95, [%rd69];
	ld.global.f32 	%f96, [%rd65+2048];
	fma.rn.f32 	%f97, %f95, %f96, %f94;
	add.s32 	%r113, %r112, %r109;
	mul.wide.s32 	%rd70, %r113, 4;
	add.s64 	%rd71, %rd1, %rd70;
	ld.global.f32 	%f98, [%rd71];
	ld.global.f32 	%f99, [%rd65+3072];
	fma.rn.f32 	%f135, %f98, %f99, %f97;
	add.s32 	%r140, %r140, 1024;
$L__BB1_10:
	setp.eq.s32 	%p8, %r63, 0;
	@%p8 bra 	$L__BB1_13;
	mul.wide.u32 	%rd72, %r140, 4;
	add.s64 	%rd81, %rd2, %rd72;
	mad.lo.s32 	%r144, %r140, %r73, %r1;
	shl.b32 	%r67, %r73, 8;
	neg.s32 	%r143, %r63;
$L__BB1_12:
	.pragma "nounroll";
	mul.wide.s32 	%rd73, %r144, 4;
	add.s64 	%rd74, %rd1, %rd73;
	ld.global.f32 	%f100, [%rd74];
	ld.global.f32 	%f101, [%rd81];
	fma.rn.f32 	%f135, %f100, %f101, %f135;
	add.s64 	%rd81, %rd81, 1024;
	add.s32 	%r144, %r144, %r67;
	add.s32 	%r143, %r143, 1;
	setp.ne.s32 	%p9, %r143, 0;
	@%p9 bra 	$L__BB1_12;
$L__BB1_13:
	st.shared.f32 	[%r3], %f135;
$L__BB1_14:
	bar.sync 	0;
	and.b32  	%r114, %r2, 1;
	setp.eq.b32 	%p10, %r114, 1;
	@%p10 bra 	$L__BB1_16;
	ld.shared.f32 	%f102, [%r3+4];
	ld.shared.f32 	%f103, [%r3];
	add.f32 	%f104, %f102, %f103;
	st.shared.f32 	[%r3], %f104;
$L__BB1_16:
	bar.sync 	0;
	and.b32  	%r115, %r2, 3;
	setp.ne.s32 	%p11, %r115, 0;
	@%p11 bra 	$L__BB1_18;
	ld.shared.f32 	%f105, [%r3+8];
	ld.shared.f32 	%f106, [%r3];
	add.f32 	%f107, %f105, %f106;
	st.shared.f32 	[%r3], %f107;
$L__BB1_18:
	bar.sync 	0;
	and.b32  	%r116, %r2, 7;
	setp.ne.s32 	%p12, %r116, 0;
	@%p12 bra 	$L__BB1_20;
	ld.shared.f32 	%f108, [%r3+16];
	ld.shared.f32 	%f109, [%r3];
	add.f32 	%f110, %f108, %f109;
	st.shared.f32 	[%r3], %f110;
$L__BB1_20:
	bar.sync 	0;
	and.b32  	%r117, %r2, 15;
	setp.ne.s32 	%p13, %r117, 0;
	@%p13 bra 	$L__BB1_22;
	ld.shared.f32 	%f111, [%r3+32];
	ld.shared.f32 	%f112, [%r3];
	add.f32 	%f113, %f111, %f112;
	st.shared.f32 	[%r3], %f113;
$L__BB1_22:
	bar.sync 	0;
	and.b32  	%r118, %r2, 31;
	setp.ne.s32 	%p14, %r118, 0;
	@%p14 bra 	$L__BB1_24;
	ld.shared.f32 	%f114, [%r3+64];
	ld.shared.f32 	%f115, [%r3];
	add.f32 	%f116, %f114, %f115;
	st.shared.f32 	[%r3], %f116;
$L__BB1_24:
	bar.sync 	0;
	and.b32  	%r119, %r2, 63;
	setp.ne.s32 	%p15, %r119, 0;
	@%p15 bra 	$L__BB1_26;
	ld.shared.f32 	%f117, [%r3+128];
	ld.shared.f32 	%f118, [%r3];
	add.f32 	%f119, %f117, %f118;
	st.shared.f32 	[%r3], %f119;
$L__BB1_26:
	bar.sync 	0;
	and.b32  	%r120, %r2, 127;
	setp.ne.s32 	%p16, %r120, 0;
	@%p16 bra 	$L__BB1_28;
	ld.shared.f32 	%f120, [%r3+256];
	ld.shared.f32 	%f121, [%r3];
	add.f32 	%f122, %f120, %f121;
	st.shared.f32 	[%r3], %f122;
$L__BB1_28:
	bar.sync 	0;
	and.b32  	%r121, %r2, 255;
	setp.ne.s32 	%p17, %r121, 0;
	@%p17 bra 	$L__BB1_30;
	ld.shared.f32 	%f123, [%r3+512];
	ld.shared.f32 	%f124, [%r3];
	add.f32 	%f125, %f123, %f124;
	st.shared.f32 	[%r3], %f125;
$L__BB1_30:
	ld.param.u64 	%rd80, [_Z12kernelSgemv1iPKfS0_Pf_param_3];
	bar.sync 	0;
	cvta.to.global.u64 	%rd75, %rd80;
	ld.shared.f32 	%f126, [_ZZ12kernelSgemv1iPKfS0_PfE5cache];
	mul.wide.u32 	%rd76, %r1, 4;
	add.s64 	%rd77, %rd75, %rd76;
	st.global.f32 	[%rd77], %f126;
	ret;

}


// ===== COMPILED SASS (sm_100) =====

	.target	sm_100

	.elftype	@"ET_EXEC"


//--------------------- .note.nv.tkinfo           --------------------------
	.section	.note.nv.tkinfo,"",@"SHT_NOTE"
	.sectionflags	@"SHF_NOTE_NV_TKINFO"
	.tkinfo
        /*0018*/ 	.word	0x00000002
        /*0030*/ 	.string	""
        /*0030*/ 	.string	"ptxas"
        /*0030*/ 	.string	"Cuda compilation tools, release 13.0, V13.0.88"
        /*0030*/ 	.string	"Build cuda_13.0.r13.0/compiler.36424714_0"
        /*0030*/ 	.string	"-arch sm_100 -m 64 "



//--------------------- .note.nv.cuinfo           --------------------------
	.section	.note.nv.cuinfo,"",@"SHT_NOTE"
	.sectionflags	@"SHF_NOTE_NV_CUINFO"
        /*0018*/ 	.short	0x0002
        /*001a*/ 	.short	0x0064
        /*001c*/ 	.short	0x0082
	.zero		2


//--------------------- .nv.info                  --------------------------
	.section	.nv.info,"",@"SHT_CUDA_INFO"
	.align	4


	//----- nvinfo : EIATTR_REGCOUNT
	.align		4
        /*0000*/ 	.byte	0x04, 0x2f
        /*0002*/ 	.short	(.L_1 - .L_0)
	.align		4
.L_0:
        /*0004*/ 	.word	index@(_Z12kernelSgemv0iifPKfS0_fPf)
        /*0008*/ 	.word	0x00000020


	//----- nvinfo : EIATTR_FRAME_SIZE
	.align		4
.L_1:
        /*000c*/ 	.byte	0x04, 0x11
        /*000e*/ 	.short	(.L_3 - .L_2)
	.align		4
.L_2:
        /*0010*/ 	.word	index@(_Z12kernelSgemv0iifPKfS0_fPf)
        /*0014*/ 	.word	0x00000000


	//----- nvinfo : EIATTR_REGCOUNT
	.align		4
.L_3:
        /*0018*/ 	.byte	0x04, 0x2f
        /*001a*/ 	.short	(.L_5 - .L_4)
	.align		4
.L_4:
        /*001c*/ 	.word	index@(_Z12kernelSgemv1iPKfS0_Pf)
        /*0020*/ 	.word	0x00000028


	//----- nvinfo : EIATTR_FRAME_SIZE
	.align		4
.L_5:
        /*0024*/ 	.byte	0x04, 0x11
        /*0026*/ 	.short	(.L_7 - .L_6)
	.align		4
.L_6:
        /*0028*/ 	.word	index@(_Z12kernelSgemv1iPKfS0_Pf)
        /*002c*/ 	.word	0x00000000


	//----- nvinfo : EIATTR_MIN_STACK_SIZE
	.align		4
.L_7:
        /*0030*/ 	.byte	0x04, 0x12
        /*0032*/ 	.short	(.L_9 - .L_8)
	.align		4
.L_8:
        /*0034*/ 	.word	index@(_Z12kernelSgemv1iPKfS0_Pf)
        /*0038*/ 	.word	0x00000000


	//----- nvinfo : EIATTR_MIN_STACK_SIZE
	.align		4
.L_9:
        /*003c*/ 	.byte	0x04, 0x12
        /*003e*/ 	.short	(.L_11 - .L_10)
	.align		4
.L_10:
        /*0040*/ 	.word	index@(_Z12kernelSgemv0iifPKfS0_fPf)
        /*0044*/ 	.word	0x00000000
.L_11:


//--------------------- .nv.compat                --------------------------
	.section	.nv.compat,"",@"SHT_CUDA_COMPAT_INFO"
	.align	4
        /*0000*/ 	.byte	0x02, 0x09, 0x00, 0x00, 0x02, 0x02, 0x01, 0x00, 0x02, 0x05, 0x05, 0x00, 0x03, 0x07, 0x01, 0x01
        /*0010*/ 	.byte	0x02, 0x03, 0x00, 0x00, 0x02, 0x06, 0x01, 0x00, 0x04, 0x0b, 0x08, 0x00, 0x09, 0x00, 0x00, 0x00
        /*0020*/ 	.byte	0x00, 0x00, 0x00, 0x00


//--------------------- .nv.info._Z12kernelSgemv1iPKfS0_Pf --------------------------
	.section	.nv.info._Z12kernelSgemv1iPKfS0_Pf,"",@"SHT_CUDA_INFO"
	.sectionflags	@""
	.align	4


	//----- nvinfo : EIATTR_CUDA_API_VERSION
	.align		4
        /*0000*/ 	.byte	0x04, 0x37
        /*0002*/ 	.short	(.L_13 - .L_12)
.L_12:
        /*0004*/ 	.word	0x00000082


	//----- nvinfo : EIATTR_KPARAM_INFO
	.align		4
.L_13:
        /*0008*/ 	.byte	0x04, 0x17
        /*000a*/ 	.short	(.L_15 - .L_14)
.L_14:
        /*000c*/ 	.word	0x00000000
        /*0010*/ 	.short	0x0003
        /*0012*/ 	.short	0x0018
        /*0014*/ 	.byte	0x00, 0xf5, 0x21, 0x00


	//----- nvinfo : EIATTR_KPARAM_INFO
	.align		4
.L_15:
        /*0018*/ 	.byte	0x04, 0x17
        /*001a*/ 	.short	(.L_17 - .L_16)
.L_16:
        /*001c*/ 	.word	0x00000000
        /*0020*/ 	.short	0x0002
        /*0022*/ 	.short	0x0010
        /*0024*/ 	.byte	0x00, 0xf5, 0x21, 0x00


	//----- nvinfo : EIATTR_KPARAM_INFO
	.align		4
.L_17:
        /*0028*/ 	.byte	0x04, 0x17
        /*002a*/ 	.short	(.L_19 - .L_18)
.L_18:
        /*002c*/ 	.word	0x00000000
        /*0030*/ 	.short	0x0001
        /*0032*/ 	.short	0x0008
        /*0034*/ 	.byte	0x00, 0xf5, 0x21, 0x00


	//----- nvinfo : EIATTR_KPARAM_INFO
	.align		4
.L_19:
        /*0038*/ 	.byte	0x04, 0x17
        /*003a*/ 	.short	(.L_21 - .L_20)
.L_20:
        /*003c*/ 	.word	0x00000000
        /*0040*/ 	.short	0x0000
        /*0042*/ 	.short	0x0000
        /*0044*/ 	.byte	0x00, 0xf0, 0x11, 0x00


	//----- nvinfo : EIATTR_SPARSE_MMA_MASK
	.align		4
.L_21:
        /*0048*/ 	.byte	0x03, 0x50
        /*004a*/ 	.short	0x0000


	//----- nvinfo : EIATTR_MAXREG_COUNT
	.align		4
        /*004c*/ 	.byte	0x03, 0x1b
        /*004e*/ 	.short	0x00ff


	//----- nvinfo : EIATTR_NUM_BARRIERS
	.align		4
        /*0050*/ 	.byte	0x02, 0x4c
        /*0052*/ 	.byte	0x01
	.zero		1


	//----- nvinfo : EIATTR_MERCURY_ISA_VERSION
	.align		4
        /*0054*/ 	.byte	0x03, 0x5f
        /*0056*/ 	.short	0x0101


	//----- nvinfo : EIATTR_VRC_CTA_INIT_COUNT
	.align		4
        /*0058*/ 	.byte	0x02, 0x4a
	.zero		1
	.zero		1


	//----- nvinfo : EIATTR_EXIT_INSTR_OFFSETS
	.align		4
        /*005c*/ 	.byte	0x04, 0x1c
        /*005e*/ 	.short	(.L_23 - .L_22)


	//   ....[0]....
.L_22:
        /*0060*/ 	.word	0x00001340


	//----- nvinfo : EIATTR_CRS_STACK_SIZE
	.align		4
.L_23:
        /*0064*/ 	.byte	0x04, 0x1e
        /*0066*/ 	.short	(.L_25 - .L_24)
.L_24:
        /*0068*/ 	.word	0x00000000


	//----- nvinfo : EIATTR_CBANK_PARAM_SIZE
	.align		4
.L_25:
        /*006c*/ 	.byte	0x03, 0x19
        /*006e*/ 	.short	0x0020


	//----- nvinfo : EIATTR_PARAM_CBANK
	.align		4
        /*0070*/ 	.byte	0x04, 0x0a
        /*0072*/ 	.short	(.L_27 - .L_26)
	.align		4
.L_26:
        /*0074*/ 	.word	index@(.nv.constant0._Z12kernelSgemv1iPKfS0_Pf)
        /*0078*/ 	.short	0x0380
        /*007a*/ 	.short	0x0020


	//----- nvinfo : EIATTR_SW_WAR
	.align		4
.L_27:
        /*007c*/ 	.byte	0x04, 0x36
        /*007e*/ 	.short	(.L_29 - .L_28)
.L_28:
        /*0080*/ 	.word	0x00000008
.L_29:


//--------------------- .nv.info._Z12kernelSgemv0iifPKfS0_fPf --------------------------
	.section	.nv.info._Z12kernelSgemv0iifPKfS0_fPf,"",@"SHT_CUDA_INFO"
	.sectionflags	@""
	.align	4


	//----- nvinfo : EIATTR_CUDA_API_VERSION
	.align		4
        /*0000*/ 	.byte	0x04, 0x37
        /*0002*/ 	.short	(.L_31 - .L_30)
.L_30:
        /*0004*/ 	.word	0x00000082


	//----- nvinfo : EIATTR_KPARAM_INFO
	.align		4
.L_31:
        /*0008*/ 	.byte	0x04, 0x17
        /*000a*/ 	.short	(.L_33 - .L_32)
.L_32:
        /*000c*/ 	.word	0x00000000
        /*0010*/ 	.short	0x0006
        /*0012*/ 	.short	0x0028
        /*0014*/ 	.byte	0x00, 0xf5, 0x21, 0x00


	//----- nvinfo : EIATTR_KPARAM_INFO
	.align		4
.L_33:
        /*0018*/ 	.byte	0x04, 0x17
        /*001a*/ 	.short	(.L_35 - .L_34)
.L_34:
        /*001c*/ 	.word	0x00000000
        /*0020*/ 	.short	0x0005
        /*0022*/ 	.short	0x0020
        /*0024*/ 	.byte	0x00, 0xf0, 0x11, 0x00


	//----- nvinfo : EIATTR_KPARAM_INFO
	.align		4
.L_35:
        /*0028*/ 	.byte	0x04, 0x17
        /*002a*/ 	.short	(.L_37 - .L_36)
.L_36:
        /*002c*/ 	.word	0x00000000
        /*0030*/ 	.short	0x0004
        /*0032*/ 	.short	0x0018
        /*0034*/ 	.byte	0x00, 0xf5, 0x21, 0x00


	//----- nvinfo : EIATTR_KPARAM_INFO
	.align		4
.L_37:
        /*0038*/ 	.byte	0x04, 0x17
        /*003a*/ 	.short	(.L_39 - .L_38)
.L_38:
        /*003c*/ 	.word	0x00000000
        /*0040*/ 	.short	0x0003
        /*0042*/ 	.short	0x0010
        /*0044*/ 	.byte	0x00, 0xf5, 0x21, 0x00


	//----- nvinfo : EIATTR_KPARAM_INFO
	.align		4
.L_39:
        /*0048*/ 	.byte	0x04, 0x17
        /*004a*/ 	.short	(.L_41 - .L_40)
.L_40:
        /*004c*/ 	.word	0x00000000
        /*0050*/ 	.short	0x0002
        /*0052*/ 	.short	0x0008
        /*0054*/ 	.byte	0x00, 0xf0, 0x11, 0x00


	//----- nvinfo : EIATTR_KPARAM_INFO
	.align		4
.L_41:
        /*0058*/ 	.byte	0x04, 0x17
        /*005a*/ 	.short	(.L_43 - .L_42)
.L_42:
        /*005c*/ 	.word	0x00000000
        /*0060*/ 	.short	0x0001
        /*0062*/ 	.short	0x0004
        /*0064*/ 	.byte	0x00, 0xf0, 0x11, 0x00


	//----- nvinfo : EIATTR_KPARAM_INFO
	.align		4
.L_43:
        /*0068*/ 	.byte	0x04, 0x17
        /*006a*/ 	.short	(.L_45 - .L_44)
.L_44:
        /*006c*/ 	.word	0x00000000
        /*0070*/ 	.short	0x0000
        /*0072*/ 	.short	0x0000
        /*0074*/ 	.byte	0x00, 0xf0, 0x11, 0x00


	//----- nvinfo : EIATTR_SPARSE_MMA_MASK
	.align		4
.L_45:
        /*0078*/ 	.byte	0x03, 0x50
        /*007a*/ 	.short	0x0000


	//----- nvinfo : EIATTR_MAXREG_COUNT
	.align		4
        /*007c*/ 	.byte	0x03, 0x1b
        /*007e*/ 	.short	0x00ff


	//----- nvinfo : EIATTR_MERCURY_ISA_VERSION
	.align		4
        /*0080*/ 	.byte	0x03, 0x5f
        /*0082*/ 	.short	0x0101


	//----- nvinfo : EIATTR_VRC_CTA_INIT_COUNT
	.align		4
        /*0084*/ 	.byte	0x02, 0x4a
	.zero		1
	.zero		1


	//----- nvinfo : EIATTR_EXIT_INSTR_OFFSETS
	.align		4
        /*0088*/ 	.byte	0x04, 0x1c
        /*008a*/ 	.short	(.L_47 - .L_46)


	//   ....[0]....
.L_46:
        /*008c*/ 	.word	0x00000060


	//   ....[1]....
        /*0090*/ 	.word	0x00000990


	//   ....[2]....
        /*0094*/ 	.word	0x00000ae0


	//   ....[3]....
        /*0098*/ 	.word	0x00000c00


	//----- nvinfo : EIATTR_CRS_STACK_SIZE
	.align		4
.L_47:
        /*009c*/ 	.byte	0x04, 0x1e
        /*009e*/ 	.short	(.L_49 - .L_48)
.L_48:
        /*00a0*/ 	.word	0x00000000


	//----- nvinfo : EIATTR_CBANK_PARAM_SIZE
	.align		4
.L_49:
        /*00a4*/ 	.byte	0x03, 0x19
        /*00a6*/ 	.short	0x0030


	//----- nvinfo : EIATTR_PARAM_CBANK
	.align		4
        /*00a8*/ 	.byte	0x04, 0x0a
        /*00aa*/ 	.short	(.L_51 - .L_50)
	.align		4
.L_50:
        /*00ac*/ 	.word	index@(.nv.constant0._Z12kernelSgemv0iifPKfS0_fPf)
        /*00b0*/ 	.short	0x0380
        /*00b2*/ 	.short	0x0030


	//----- nvinfo : EIATTR_SW_WAR
	.align		4
.L_51:
        /*00b4*/ 	.byte	0x04, 0x36
        /*00b6*/ 	.short	(.L_53 - .L_52)
.L_52:
        /*00b8*/ 	.word	0x00000008
.L_53:


//--------------------- .nv.callgraph             --------------------------
	.section	.nv.callgraph,"",@"SHT_CUDA_CALLGRAPH"
	.align	4
	.sectionentsize	8
	.align		4
        /*0000*/ 	.word	0x00000000
	.align		4
        /*0004*/ 	.word	0xffffffff
	.align		4
        /*0008*/ 	.word	0x00000000
	.align		4
        /*000c*/ 	.word	0xfffffffe
	.align		4
        /*0010*/ 	.word	0x00000000
	.align		4
        /*0014*/ 	.word	0xfffffffd
	.align		4
        /*0018*/ 	.word	0x00000000
	.align		4
        /*001c*/ 	.word	0xfffffffc


//--------------------- .text._Z12kernelSgemv1iPKfS0_Pf --------------------------
	.section	.text._Z12kernelSgemv1iPKfS0_Pf,"ax",@progbits
	.align	128
        .global         _Z12kernelSgemv1iPKfS0_Pf
        .type           _Z12kernelSgemv1iPKfS0_Pf,@function
        .size           _Z12kernelSgemv1iPKfS0_Pf,(.L_x_24 - _Z12kernelSgemv1iPKfS0_Pf)
        .other          _Z12kernelSgemv1iPKfS0_Pf,@"STO_CUDA_ENTRY STV_DEFAULT"
_Z12kernelSgemv1iPKfS0_Pf:
.text._Z12kernelSgemv1iPKfS0_Pf:
[----:B------:R-:W-:Y:S01]  /*0000*/  LDC R1, c[0x0][0x37c] ;  /* 0x0000df00ff017b82 */ /* 0x000fe20000000800 */
[----:B------:R-:W0:Y:S07]  /*0010*/  S2R R0, SR_TID.X ;  /* 0x0000000000007919 */ /* 0x000e2e0000002100 */
[----:B------:R-:W1:Y:S01]  /*0020*/  S2UR UR5, SR_CgaCtaId ;  /* 0x00000000000579c3 */ /* 0x000e620000008800 */
[----:B------:R-:W-:Y:S01]  /*0030*/  UMOV UR4, 0x400 ;  /* 0x0000040000047882 */ /* 0x000fe20000000000 */
[----:B------:R-:W2:Y:S01]  /*0040*/  LDCU.64 UR6, c[0x0][0x358] ;  /* 0x00006b00ff0677ac */ /* 0x000ea20008000a00 */
[----:B------:R-:W3:Y:S01]  /*0050*/  S2R R2, SR_CTAID.X ;  /* 0x0000000000027919 */ /* 0x000ee20000002500 */
[----:B------:R-:W-:Y:S04]  /*0060*/  BSSY.RECONVERGENT B0, `(.L_x_0) ;  /* 0x00000f7000007945 */ /* 0x000fe80003800200 */
[----:B------:R-:W4:Y:S01]  /*0070*/  LDC R3, c[0x0][0x380] ;  /* 0x0000e000ff037b82 */ /* 0x000f220000000800 */
[----:B-1----:R-:W-:-:S06]  /*0080*/  ULEA UR4, UR5, UR4, 0x18 ;  /* 0x0000000405047291 */ /* 0x002fcc000f8ec0ff */
[C---:B0-----:R-:W-:Y:S02]  /*0090*/  LEA R4, R0.reuse, UR4, 0x2 ;  /* 0x0000000400047c11 */ /* 0x041fe4000f8e10ff */
[----:B----4-:R-:W-:-:S03]  /*00a0*/  ISETP.GE.AND P0, PT, R0, R3, PT ;  /* 0x000000030000720c */ /* 0x010fc60003f06270 */
[----:B------:R0:W-:Y:S10]  /*00b0*/  STS [R4], RZ ;  /* 0x000000ff04007388 */ /* 0x0001f40000000800 */
[----:B0-23--:R-:W-:Y:S05]  /*00c0*/  @P0 BRA `(.L_x_1) ;  /* 0x0000000c00c00947 */ /* 0x00dfea0003800000 */
[-C--:B------:R-:W-:Y:S01]  /*00d0*/  LOP3.LUT R6, RZ, R0.reuse, RZ, 0x33, !PT ;  /* 0x00000000ff067212 */ /* 0x080fe200078e33ff */
[----:B------:R-:W-:Y:S01]  /*00e0*/  BSSY.RECONVERGENT B1, `(.L_x_2) ;  /* 0x0000081000017945 */ /* 0x000fe20003800200 */
[----:B------:R-:W-:Y:S01]  /*00f0*/  HFMA2 R31, -RZ, RZ, 0, 0 ;  /* 0x00000000ff1f7431 */ /* 0x000fe200000001ff */
[----:B------:R-:W-:Y:S02]  /*0100*/  MOV R5, R0 ;  /* 0x0000000000057202 */ /* 0x000fe40000000f00 */
[----:B------:R-:W-:-:S04]  /*0110*/  IADD3 R6, PT, PT, R6, R3, RZ ;  /* 0x0000000306067210 */ /* 0x000fc80007ffe0ff */
[C---:B------:R-:W-:Y:S02]  /*0120*/  ISETP.GE.U32.AND P0, PT, R6.reuse, 0xf00, PT ;  /* 0x00000f000600780c */ /* 0x040fe40003f06070 */
[----:B------:R-:W-:-:S11]  /*0130*/  LEA.HI R6, R6, 0x1, RZ, 0x18 ;  /* 0x0000000106067811 */ /* 0x000fd600078fc0ff */
[----:B------:R-:W-:Y:S05]  /*0140*/  @!P0 BRA `(.L_x_3) ;  /* 0x0000000400e88947 */ /* 0x000fea0003800000 */
[----:B------:R-:W-:Y:S01]  /*0150*/  LOP3.LUT R7, R6, 0x1fffff0, RZ, 0xc0, !PT ;  /* 0x01fffff006077812 */ /* 0x000fe200078ec0ff */
[CCC-:B------:R-:W-:Y:S01]  /*0160*/  IMAD R8, R0.reuse, R3.reuse, R2.reuse ;  /* 0x0000000300087224 */ /* 0x1c0fe200078e0202 */
[C---:B------:R-:W-:Y:S02]  /*0170*/  LOP3.LUT R10, R0.reuse, 0x800, RZ, 0xfc, !PT ;  /* 0x00000800000a7812 */ /* 0x040fe400078efcff */
[C---:B------:R-:W-:Y:S02]  /*0180*/  IADD3 R6, PT, PT, R0.reuse, 0x900, RZ ;  /* 0x0000090000067810 */ /* 0x040fe40007ffe0ff */
[----:B------:R-:W-:Y:S01]  /*0190*/  IADD3 R12, PT, PT, R0, 0xa00, RZ ;  /* 0x00000a00000c7810 */ /* 0x000fe20007ffe0ff */
[-CC-:B------:R-:W-:Y:S01]  /*01a0*/  IMAD R10, R10, R3.reuse, R2.reuse ;  /* 0x000000030a0a7224 */ /* 0x180fe200078e0202 */
[----:B------:R-:W-:Y:S01]  /*01b0*/  IADD3 R14, PT, PT, R0, 0xb00, RZ ;  /* 0x00000b00000e7810 */ /* 0x000fe20007ffe0ff */
[-CC-:B------:R-:W-:Y:S01]  /*01c0*/  IMAD R6, R6, R3.reuse, R2.reuse ;  /* 0x0000000306067224 */ /* 0x180fe200078e0202 */
[----:B------:R-:W-:Y:S01]  /*01d0*/  LOP3.LUT R16, R0, 0xc00, RZ, 0xfc, !PT ;  /* 0x00000c0000107812 */ /* 0x000fe200078efcff */
[-CC-:B------:R-:W-:Y:S01]  /*01e0*/  IMAD R12, R12, R3.reuse, R2.reuse ;  /* 0x000000030c0c7224 */ /* 0x180fe200078e0202 */
[----:B------:R-:W-:Y:S01]  /*01f0*/  IADD3 R18, PT, PT, R0, 0xd00, RZ ;  /* 0x00000d0000127810 */ /* 0x000fe20007ffe0ff */
[-CC-:B------:R-:W-:Y:S01]  /*0200*/  IMAD R14, R14, R3.reuse, R2.reuse ;  /* 0x000000030e0e7224 */ /* 0x180fe200078e0202 */
[----:B------:R-:W-:Y:S01]  /*0210*/  IADD3 R20, PT, PT, R0, 0xe00, RZ ;  /* 0x00000e0000147810 */ /* 0x000fe20007ffe0ff */
[-CC-:B------:R-:W-:Y:S01]  /*0220*/  IMAD R16, R16, R3.reuse, R2.reuse ;  /* 0x0000000310107224 */ /* 0x180fe200078e0202 */
[----:B------:R-:W-:Y:S01]  /*0230*/  IADD3 R9, PT, PT, R0, 0xf00, RZ ;  /* 0x00000f0000097810 */ /* 0x000fe20007ffe0ff */
[-CC-:B------:R-:W-:Y:S01]  /*0240*/  IMAD R18, R18, R3.reuse, R2.reuse ;  /* 0x0000000312127224 */ /* 0x180fe200078e0202 */
[----:B------:R-:W-:Y:S01]  /*0250*/  LOP3.LUT R11, R0, 0x400, RZ, 0xfc, !PT ;  /* 0x00000400000b7812 */ /* 0x000fe200078efcff */
[-CC-:B------:R-:W-:Y:S01]  /*0260*/  IMAD R20, R20, R3.reuse, R2.reuse ;  /* 0x0000000314147224 */ /* 0x180fe200078e0202 */
[C---:B------:R-:W-:Y:S01]  /*0270*/  IADD3 R13, PT, PT, R0.reuse, 0x500, RZ ;  /* 0x00000500000d7810 */ /* 0x040fe20007ffe0ff */
        /* <DEDUP_REMOVED lines=9> */
[----:B------:R-:W-:Y:S01]  /*0310*/  IADD3 R32, PT, PT, R0, 0x100, RZ ;  /* 0x0000010000207810 */ /* 0x000fe20007ffe0ff */
[-CC-:B------:R-:W-:Y:S01]  /*0320*/  IMAD R19, R19, R3.reuse, R2.reuse ;  /* 0x0000000313137224 */ /* 0x180fe200078e0202 */
[----:B------:R-:W-:Y:S01]  /*0330*/  MOV R31, RZ ;  /* 0x000000ff001f7202 */ /* 0x000fe20000000f00 */
[-CC-:B------:R-:W-:Y:S01]  /*0340*/  IMAD R21, R21, R3.reuse, R2.reuse ;  /* 0x0000000315157224 */ /* 0x180fe200078e0202 */
[----:B------:R-:W-:Y:S01]  /*0350*/  MOV R5, R0 ;  /* 0x0000000000057202 */ /* 0x000fe20000000f00 */
[----:B------:R-:W-:Y:S01]  /*0360*/  IMAD R32, R32, R3, R2 ;  /* 0x0000000320207224 */ /* 0x000fe200078e0202 */
[----:B------:R-:W-:-:S07]  /*0370*/  IADD3 R7, PT, PT, -R7, RZ, RZ ;  /* 0x000000ff07077210 */ /* 0x000fce0007ffe1ff */
.L_x_4:
[----:B------:R-:W0:Y:S08]  /*0380*/  LDC.64 R22, c[0x0][0x388] ;  /* 0x0000e200ff167b82 */ /* 0x000e300000000a00 */
[----:B------:R-:W1:Y:S01]  /*0390*/  LDC.64 R24, c[0x0][0x390] ;  /* 0x0000e400ff187b82 */ /* 0x000e620000000a00 */
[----:B0-----:R-:W-:-:S04]  /*03a0*/  IMAD.WIDE R26, R8, 0x4, R22 ;  /* 0x00000004081a7825 */ /* 0x001fc800078e0216 */
[----:B------:R-:W-:Y:S02]  /*03b0*/  IMAD.WIDE R28, R32, 0x4, R22 ;  /* 0x00000004201c7825 */ /* 0x000fe400078e0216 */
[----:B------:R-:W2:Y:S02]  /*03c0*/  LDG.E R26, desc[UR6][R26.64] ;  /* 0x000000061a1a7981 */ /* 0x000ea4000c1e1900 */
[----:B-1----:R-:W-:Y:S02]  /*03d0*/  IMAD.WIDE.U32 R24, R5, 0x4, R24 ;  /* 0x0000000405187825 */ /* 0x002fe400078e0018 */
[----:B------:R-:W3:Y:S04]  /*03e0*/  LDG.E R29, desc[UR6][R28.64] ;  /* 0x000000061c1d7981 */ /* 0x000ee8000c1e1900 */
[----:B------:R-:W2:Y:S04]  /*03f0*/  LDG.E R30, desc[UR6][R24.64] ;  /* 0x00000006181e7981 */ /* 0x000ea8000c1e1900 */
[----:B------:R-:W3:Y:S01]  /*0400*/  LDG.E R33, desc[UR6][R24.64+0x400] ;  /* 0x0004000618217981 */ /* 0x000ee2000c1e1900 */
[----:B------:R-:W-:-:S03]  /*0410*/  IMAD.WIDE R36, R19, 0x4, R22 ;  /* 0x0000000413247825 */ /* 0x000fc600078e0216 */
[----:B------:R-:W4:Y:S04]  /*0420*/  LDG.E R34, desc[UR6][R24.64+0x800] ;  /* 0x0008000618227981 */ /* 0x000f28000c1e1900 */
[----:B------:R-:W4:Y:S04]  /*0430*/  LDG.E R36, desc[UR6][R36.64] ;  /* 0x0000000624247981 */ /* 0x000f28000c1e1900 */
[----:B------:R-:W5:Y:S01]  /*0440*/  LDG.E R28, desc[UR6][R24.64+0xc00] ;  /* 0x000c0006181c7981 */ /* 0x000f62000c1e1900 */
[----:B--2---:R-:W-:-:S04]  /*0450*/  FFMA R30, R26, R30, R31 ;  /* 0x0000001e1a1e7223 */ /* 0x004fc8000000001f */
[----:B---3--:R-:W-:Y:S01]  /*0460*/  FFMA R33, R29, R33, R30 ;  /* 0x000000211d217223 */ /* 0x008fe2000000001e */
[--C-:B------:R-:W-:Y:S01]  /*0470*/  IMAD.WIDE R30, R21, 0x4, R22.reuse ;  /* 0x00000004151e7825 */ /* 0x100fe200078e0216 */
[----:B------:R-:W2:Y:S03]  /*0480*/  LDG.E R29, desc[UR6][R24.64+0x1000] ;  /* 0x00100006181d7981 */ /* 0x000ea6000c1e1900 */
[----:B------:R-:W-:Y:S02]  /*0490*/  IMAD.WIDE R26, R11, 0x4, R22 ;  /* 0x000000040b1a7825 */ /* 0x000fe400078e0216 */
[----:B------:R-:W5:Y:S04]  /*04a0*/  LDG.E R30, desc[UR6][R30.64] ;  /* 0x000000061e1e7981 */ /* 0x000f68000c1e1900 */
[----:B------:R-:W2:Y:S01]  /*04b0*/  LDG.E R27, desc[UR6][R26.64] ;  /* 0x000000061a1b7981 */ /* 0x000ea2000c1e1900 */
[----:B----4-:R-:W-:Y:S01]  /*04c0*/  FFMA R33, R36, R34, R33 ;  /* 0x0000002224217223 */ /* 0x010fe20000000021 */
[----:B------:R-:W-:-:S02]  /*04d0*/  IMAD.WIDE R34, R13, 0x4, R22 ;  /* 0x000000040d227825 */ /* 0x000fc400078e0216 */
[----:B------:R-:W3:Y:S04]  /*04e0*/  LDG.E R36, desc[UR6][R24.64+0x1400] ;  /* 0x0014000618247981 */ /* 0x000ee8000c1e1900 */
[----:B------:R-:W3:Y:S04]  /*04f0*/  LDG.E R34, desc[UR6][R34.64] ;  /* 0x0000000622227981 */ /* 0x000ee8000c1e1900 */
[----:B------:R-:W4:Y:S01]  /*0500*/  LDG.E R26, desc[UR6][R24.64+0x1800] ;  /* 0x00180006181a7981 */ /* 0x000f22000c1e1900 */
[----:B-----5:R-:W-:-:S04]  /*0510*/  FFMA R28, R30, R28, R33 ;  /* 0x0000001c1e1c7223 */ /* 0x020fc80000000021 */
[----:B--2---:R-:W-:Y:S01]  /*0520*/  FFMA R33, R27, R29, R28 ;  /* 0x0000001d1b217223 */ /* 0x004fe2000000001c */
[--C-:B------:R-:W-:Y:S01]  /*0530*/  IMAD.WIDE R28, R15, 0x4, R22.reuse ;  /* 0x000000040f1c7825 */ /* 0x100fe200078e0216 */
[----:B------:R-:W2:Y:S03]  /*0540*/  LDG.E R27, desc[UR6][R24.64+0x1c00] ;  /* 0x001c0006181b7981 */ /* 0x000ea6000c1e1900 */
[----:B------:R-:W-:Y:S02]  /*0550*/  IMAD.WIDE R30, R17, 0x4, R22 ;  /* 0x00000004111e7825 */ /* 0x000fe400078e0216 */
[----:B------:R-:W4:Y:S02]  /*0560*/  LDG.E R28, desc[UR6][R28.64] ;  /* 0x000000061c1c7981 */ /* 0x000f24000c1e1900 */
[----:B---3--:R-:W-:Y:S02]  /*0570*/  FFMA R33, R34, R36, R33 ;  /* 0x0000002422217223 */ /* 0x008fe40000000021 */
[----:B------:R-:W2:Y:S01]  /*0580*/  LDG.E R31, desc[UR6][R30.64] ;  /* 0x000000061e1f7981 */ /* 0x000ea2000c1e1900 */
[----:B------:R-:W-:-:S03]  /*0590*/  IMAD.WIDE R36, R10, 0x4, R22 ;  /* 0x000000040a247825 */ /* 0x000fc600078e0216 */
[----:B------:R-:W3:Y:S04]  /*05a0*/  LDG.E R34, desc[UR6][R24.64+0x2000] ;  /* 0x0020000618227981 */ /* 0x000ee8000c1e1900 */
[----:B------:R-:W3:Y:S04]  /*05b0*/  LDG.E R36, desc[UR6][R36.64] ;  /* 0x0000000624247981 */ /* 0x000ee8000c1e1900 */
[----:B------:R-:W5:Y:S04]  /*05c0*/  LDG.E R30, desc[UR6][R24.64+0x2400] ;  /* 0x00240006181e7981 */ /* 0x000f68000c1e1900 */
[----:B------:R-:W5:Y:S01]  /*05d0*/  LDG.E R37, desc[UR6][R24.64+0x3c00] ;  /* 0x003c000618257981 */ /* 0x000f62000c1e1900 */
[----:B----4-:R-:W-:-:S04]  /*05e0*/  FFMA R26, R28, R26, R33 ;  /* 0x0000001a1c1a7223 */ /* 0x010fc80000000021 */
[----:B--2---:R-:W-:Y:S01]  /*05f0*/  FFMA R33, R31, R27, R26 ;  /* 0x0000001b1f217223 */ /* 0x004fe2000000001a */
[--C-:B------:R-:W-:Y:S01]  /*0600*/  IMAD.WIDE R26, R6, 0x4, R22.reuse ;  /* 0x00000004061a7825 */ /* 0x100fe200078e0216 */
[----:B------:R-:W2:Y:S03]  /*0610*/  LDG.E R31, desc[UR6][R24.64+0x2800] ;  /* 0x00280006181f7981 */ /* 0x000ea6000c1e1900 */
[----:B------:R-:W-:Y:S02]  /*0620*/  IMAD.WIDE R28, R12, 0x4, R22 ;  /* 0x000000040c1c7825 */ /* 0x000fe400078e0216 */
[----:B------:R-:W5:Y:S02]  /*0630*/  LDG.E R26, desc[UR6][R26.64] ;  /* 0x000000061a1a7981 */ /* 0x000f64000c1e1900 */
[----:B---3--:R-:W-:Y:S01]  /*0640*/  FFMA R33, R36, R34, R33 ;  /* 0x0000002224217223 */ /* 0x008fe20000000021 */
[----:B------:R-:W-:Y:S01]  /*0650*/  IMAD.WIDE R34, R14, 0x4, R22 ;  /* 0x000000040e227825 */ /* 0x000fe200078e0216 */
[----:B------:R-:W2:Y:S05]  /*0660*/  LDG.E R29, desc[UR6][R28.64] ;  /* 0x000000061c1d7981 */ /* 0x000eaa000c1e1900 */
[----:B------:R-:W3:Y:S04]  /*0670*/  LDG.E R34, desc[UR6][R34.64] ;  /* 0x0000000622227981 */ /* 0x000ee8000c1e1900 */
[----:B------:R-:W3:Y:S04]  /*0680*/  LDG.E R36, desc[UR6][R24.64+0x2c00] ;  /* 0x002c000618247981 */ /* 0x000ee8000c1e1900 */
[----:B------:R-:W4:Y:S01]  /*0690*/  LDG.E R35, desc[UR6][R24.64+0x3800] ;  /* 0x0038000618237981 */ /* 0x000f22000c1e1900 */
[----:B-----5:R-:W-:-:S04]  /*06a0*/  FFMA R30, R26, R30, R33 ;  /* 0x0000001e1a1e7223 */ /* 0x020fc80000000021 */
[----:B--2---:R-:W-:Y:S01]  /*06b0*/  FFMA R33, R29, R31, R30 ;  /* 0x0000001f1d217223 */ /* 0x004fe2000000001e */
[----:B------:R-:W-:-:S04]  /*06c0*/  IMAD.WIDE R30, R16, 0x4, R22 ;  /* 0x00000004101e7825 */ /* 0x000fc800078e0216 */
[----:B------:R-:W-:Y:S02]  /*06d0*/  IMAD.WIDE R26, R18, 0x4, R22 ;  /* 0x00000004121a7825 */ /* 0x000fe400078e0216 */
[----:B------:R-:W2:Y:S02]  /*06e0*/  LDG.E R30, desc[UR6][R30.64] ;  /* 0x000000061e1e7981 */ /* 0x000ea4000c1e1900 */
[----:B---3--:R-:W-:Y:S01]  /*06f0*/  FFMA R33, R34, R36, R33 ;  /* 0x0000002422217223 */ /* 0x008fe20000000021 */
[--C-:B------:R-:W-:Y:S01]  /*0700*/  IMAD.WIDE R28, R20, 0x4, R22.reuse ;  /* 0x00000004141c7825 */ /* 0x100fe200078e0216 */
[----:B------:R-:W2:Y:S03]  /*0710*/  LDG.E R36, desc[UR6][R24.64+0x3000] ;  /* 0x0030000618247981 */ /* 0x000ea6000c1e1900 */
[----:B------:R-:W-:Y:S01]  /*0720*/  IMAD.WIDE R22, R9, 0x4, R22 ;  /* 0x0000000409167825 */ /* 0x000fe200078e0216 */
[----:B------:R-:W3:Y:S04]  /*0730*/  LDG.E R26, desc[UR6][R26.64] ;  /* 0x000000061a1a7981 */ /* 0x000ee8000c1e1900 */
[----:B------:R-:W3:Y:S04]  /*0740*/  LDG.E R34, desc[UR6][R24.64+0x3400] ;  /* 0x0034000618227981 */ /* 0x000ee8000c1e1900 */
[----:B------:R-:W4:Y:S04]  /*0750*/  LDG.E R28, desc[UR6][R28.64] ;  /* 0x000000061c1c7981 */ /* 0x000f28000c1e1900 */
[----:B------:R-:W5:Y:S01]  /*0760*/  LDG.E R22, desc[UR6][R22.64] ;  /* 0x0000000616167981 */ /* 0x000f62000c1e1900 */
[----:B------:R-:W-:-:S04]  /*0770*/  IADD3 R7, PT, PT, R7, 0x10, RZ ;  /* 0x0000001007077810 */ /* 0x000fc80007ffe0ff */
[----:B------:R-:W-:Y:S02]  /*0780*/  ISETP.NE.AND P0, PT, R7, RZ, PT ;  /* 0x000000ff0700720c */ /* 0x000fe40003f05270 */
[C---:B------:R-:W-:Y:S02]  /*0790*/  LEA R10, R3.reuse, R10, 0xc ;  /* 0x0000000a030a7211 */ /* 0x040fe400078e60ff */
[C---:B------:R-:W-:Y:S02]  /*07a0*/  LEA R6, R3.reuse, R6, 0xc ;  /* 0x0000000603067211 */ /* 0x040fe400078e60ff */
[C---:B------:R-:W-:Y:S02]  /*07b0*/  LEA R12, R3.reuse, R12, 0xc ;  /* 0x0000000c030c7211 */ /* 0x040fe400078e60ff */
[C---:B------:R-:W-:Y:S02]  /*07c0*/  LEA R14, R3.reuse, R14, 0xc ;  /* 0x0000000e030e7211 */ /* 0x040fe400078e60ff */
[----:B------:R-:W-:-:S02]  /*07d0*/  LEA R16, R3, R16, 0xc ;  /* 0x0000001003107211 */ /* 0x000fc400078e60ff */
[C---:B------:R-:W-:Y:S02]  /*07e0*/  LEA R18, R3.reuse, R18, 0xc ;  /* 0x0000001203127211 */ /* 0x040fe400078e60ff */
        /* <DEDUP_REMOVED lines=9> */
[----:B------:R-:W-:Y:S02]  /*0880*/  LEA R8, R3, R8, 0xc ;  /* 0x0000000803087211 */ /* 0x000fe400078e60ff */
[----:B------:R-:W-:Y:S01]  /*0890*/  IADD3 R5, PT, PT, R5, 0x1000, RZ ;  /* 0x0000100005057810 */ /* 0x000fe20007ffe0ff */
[----:B--2---:R-:W-:-:S04]  /*08a0*/  FFMA R33, R30, R36, R33 ;  /* 0x000000241e217223 */ /* 0x004fc80000000021 */
[----:B---3--:R-:W-:-:S04]  /*08b0*/  FFMA R33, R26, R34, R33 ;  /* 0x000000221a217223 */ /* 0x008fc80000000021 */
[----:B----4-:R-:W-:-:S04]  /*08c0*/  FFMA R33, R28, R35, R33 ;  /* 0x000000231c217223 */ /* 0x010fc80000000021 */
[----:B-----5:R-:W-:Y:S01]  /*08d0*/  FFMA R31, R22, R37, R33 ;  /* 0x00000025161f7223 */ /* 0x020fe20000000021 */
[----:B------:R-:W-:Y:S06]  /*08e0*/  @P0 BRA `(.L_x_4) ;  /* 0xfffffff800a40947 */ /* 0x000fec000383ffff */
.L_x_3:
[----:B------:R-:W-:Y:S05]  /*08f0*/  BSYNC.RECONVERGENT B1 ;  /* 0x0000000000017941 */ /* 0x000fea0003800200 */
.L_x_2:
[----:B------:R-:W-:Y:S01]  /*0900*/  LOP3.LUT R6, RZ, R0, RZ, 0x33, !PT ;  /* 0x00000000ff067212 */ /* 0x000fe200078e33ff */
[----:B------:R-:W-:Y:S03]  /*0910*/  BSSY.RECONVERGENT B1, `(.L_x_5) ;  /* 0x000006a000017945 */ /* 0x000fe60003800200 */
[----:B------:R-:W-:-:S04]  /*0920*/  IADD3 R6, PT, PT, R6, R3, RZ ;  /* 0x0000000306067210 */ /* 0x000fc80007ffe0ff */
[----:B------:R-:W-:-:S04]  /*0930*/  LEA.HI R18, R6, 0x1, RZ, 0x18 ;  /* 0x0000000106127811 */ /* 0x000fc800078fc0ff */
[----:B------:R-:W-:-:S13]  /*0940*/  LOP3.LUT P0, R6, R18, 0xf, RZ, 0xc0, !PT ;  /* 0x0000000f12067812 */ /* 0x000fda000780c0ff */
[----:B------:R-:W-:Y:S05]  /*0950*/  @!P0 BRA `(.L_x_6) ;  /* 0x0000000400948947 */ /* 0x000fea0003800000 */
[----:B------:R-:W-:Y:S01]  /*0960*/  ISETP.GE.U32.AND P0, PT, R6, 0x8, PT ;  /* 0x000000080600780c */ /* 0x000fe20003f06070 */
[----:B------:R-:W-:Y:S01]  /*0970*/  BSSY.RECONVERGENT B2, `(.L_x_7) ;  /* 0x0000030000027945 */ /* 0x000fe20003800200 */
[----:B------:R-:W-:-:S04]  /*0980*/  LOP3.LUT R26, R18, 0x7, RZ, 0xc0, !PT ;  /* 0x00000007121a7812 */ /* 0x000fc800078ec0ff */
[----:B------:R-:W-:-:S07]  /*0990*/  ISETP.NE.AND P1, PT, R26, RZ, PT ;  /* 0x000000ff1a00720c */ /* 0x000fce0003f25270 */
[----:B------:R-:W-:Y:S06]  /*09a0*/  @!P0 BRA `(.L_x_8) ;  /* 0x0000000000b08947 */ /* 0x000fec0003800000 */
[----:B------:R-:W0:Y:S01]  /*09b0*/  LDC.64 R8, c[0x0][0x388] ;  /* 0x0000e200ff087b82 */ /* 0x000e220000000a00 */
[----:B------:R-:W-:-:S05]  /*09c0*/  IMAD R16, R5, R3, R2 ;  /* 0x0000000305107224 */ /* 0x000fca00078e0202 */
[CC--:B------:R-:W-:Y:S02]  /*09d0*/  LEA R13, R3.reuse, R16.reuse, 0x8 ;  /* 0x00000010030d7211 */ /* 0x0c0fe400078e40ff */
[----:B------:R-:W1:Y:S01]  /*09e0*/  LDC.64 R6, c[0x0][0x390] ;  /* 0x0000e400ff067b82 */ /* 0x000e620000000a00 */
[----:B------:R-:W-:-:S04]  /*09f0*/  LEA R14, R3, R16, 0x9 ;  /* 0x00000010030e7211 */ /* 0x000fc800078e48ff */
[----:B------:R-:W-:Y:S01]  /*0a00*/  LEA R17, R3, R14, 0x8 ;  /* 0x0000000e03117211 */ /* 0x000fe200078e40ff */
[----:B0-----:R-:W-:-:S04]  /*0a10*/  IMAD.WIDE R10, R16, 0x4, R8 ;  /* 0x00000004100a7825 */ /* 0x001fc800078e0208 */
[----:B------:R-:W-:Y:S01]  /*0a20*/  IMAD.WIDE R12, R13, 0x4, R8 ;  /* 0x000000040d0c7825 */ /* 0x000fe200078e0208 */
[----:B------:R0:W2:Y:S03]  /*0a30*/  LDG.E R20, desc[UR6][R10.64] ;  /* 0x000000060a147981 */ /* 0x0000a6000c1e1900 */
[----:B-1----:R-:W-:Y:S01]  /*0a40*/  IMAD.WIDE.U32 R6, R5, 0x4, R6 ;  /* 0x0000000405067825 */ /* 0x002fe200078e0006 */
[----:B------:R1:W3:Y:S04]  /*0a50*/  LDG.E R21, desc[UR6][R12.64] ;  /* 0x000000060c157981 */ /* 0x0002e8000c1e1900 */
[----:B------:R-:W2:Y:S01]  /*0a60*/  LDG.E R19, desc[UR6][R6.64] ;  /* 0x0000000606137981 */ /* 0x000ea2000c1e1900 */
[----:B------:R-:W-:Y:S01]  /*0a70*/  IMAD.WIDE R14, R14, 0x4, R8 ;  /* 0x000000040e0e7825 */ /* 0x000fe200078e0208 */
[----:B------:R-:W-:-:S02]  /*0a80*/  LEA R28, R3, R16, 0xa ;  /* 0x00000010031c7211 */ /* 0x000fc400078e50ff */
[----:B------:R-:W3:Y:S01]  /*0a90*/  LDG.E R22, desc[UR6][R6.64+0x400] ;  /* 0x0004000606167981 */ /* 0x000ee2000c1e1900 */
[--C-:B------:R-:W-:Y:S01]  /*0aa0*/  IMAD.WIDE R16, R17, 0x4, R8.reuse ;  /* 0x0000000411107825 */ /* 0x100fe200078e0208 */
[----:B------:R-:W-:Y:S02]  /*0ab0*/  LEA R27, R3, R28, 0x8 ;  /* 0x0000001c031b7211 */ /* 0x000fe400078e40ff */
[----:B------:R4:W5:Y:S01]  /*0ac0*/  LDG.E R23, desc[UR6][R14.64] ;  /* 0x000000060e177981 */ /* 0x000962000c1e1900 */
[----:B0-----:R-:W-:-:S03]  /*0ad0*/  IMAD.WIDE R10, R28, 0x4, R8 ;  /* 0x000000041c0a7825 */ /* 0x001fc600078e0208 */
[----:B------:R-:W5:Y:S01]  /*0ae0*/  LDG.E R24, desc[UR6][R6.64+0x800] ;  /* 0x0008000606187981 */ /* 0x000f62000c1e1900 */
[----:B------:R-:W-:Y:S01]  /*0af0*/  LEA R28, R3, R28, 0x9 ;  /* 0x0000001c031c7211 */ /* 0x000fe200078e48ff */
[--C-:B-1----:R-:W-:Y:S02]  /*0b00*/  IMAD.WIDE R12, R27, 0x4, R8.reuse ;  /* 0x000000041b0c7825 */ /* 0x102fe400078e0208 */
[----:B------:R-:W5:Y:S04]  /*0b10*/  LDG.E R16, desc[UR6][R16.64] ;  /* 0x0000000610107981 */ /* 0x000f68000c1e1900 */
[----:B------:R-:W5:Y:S01]  /*0b20*/  LDG.E R25, desc[UR6][R6.64+0xc00] ;  /* 0x000c000606197981 */ /* 0x000f62000c1e1900 */
[----:B------:R-:W-:Y:S01]  /*0b30*/  LEA R33, R3, R28, 0x8 ;  /* 0x0000001c03217211 */ /* 0x000fe200078e40ff */
[----:B----4-:R-:W-:-:S02]  /*0b40*/  IMAD.WIDE R14, R28, 0x4, R8 ;  /* 0x000000041c0e7825 */ /* 0x010fc400078e0208 */
[----:B------:R-:W4:Y:S04]  /*0b50*/  LDG.E R10, desc[UR6][R10.64] ;  /* 0x000000060a0a7981 */ /* 0x000f28000c1e1900 */
[----:B------:R-:W4:Y:S01]  /*0b60*/  LDG.E R27, desc[UR6][R6.64+0x1000] ;  /* 0x00100006061b7981 */ /* 0x000f22000c1e1900 */
[----:B------:R-:W-:-:S03]  /*0b70*/  IMAD.WIDE R8, R33, 0x4, R8 ;  /* 0x0000000421087825 */ /* 0x000fc600078e0208 */
[----:B------:R-:W4:Y:S04]  /*0b80*/  LDG.E R12, desc[UR6][R12.64] ;  /* 0x000000060c0c7981 */ /* 0x000f28000c1e1900 */
[----:B------:R-:W4:Y:S04]  /*0b90*/  LDG.E R29, desc[UR6][R6.64+0x1400] ;  /* 0x00140006061d7981 */ /* 0x000f28000c1e1900 */
[----:B------:R-:W4:Y:S04]  /*0ba0*/  LDG.E R15, desc[UR6][R14.64] ;  /* 0x000000060e0f7981 */ /* 0x000f28000c1e1900 */
[----:B------:R-:W4:Y:S04]  /*0bb0*/  LDG.E R17, desc[UR6][R6.64+0x1800] ;  /* 0x0018000606117981 */ /* 0x000f28000c1e1900 */
[----:B------:R-:W4:Y:S04]  /*0bc0*/  LDG.E R9, desc[UR6][R8.64] ;  /* 0x0000000608097981 */ /* 0x000f28000c1e1900 */
[----:B------:R-:W4:Y:S01]  /*0bd0*/  LDG.E R28, desc[UR6][R6.64+0x1c00] ;  /* 0x001c0006061c7981 */ /* 0x000f22000c1e1900 */
[----:B------:R-:W-:Y:S01]  /*0be0*/  IADD3 R5, PT, PT, R5, 0x800, RZ ;  /* 0x0000080005057810 */ /* 0x000fe20007ffe0ff */
[----:B--2---:R-:W-:-:S04]  /*0bf0*/  FFMA R20, R20, R19, R31 ;  /* 0x0000001314147223 */ /* 0x004fc8000000001f */
[----:B---3--:R-:W-:-:S04]  /*0c00*/  FFMA R20, R21, R22, R20 ;  /* 0x0000001615147223 */ /* 0x008fc80000000014 */
[----:B-----5:R-:W-:-:S04]  /*0c10*/  FFMA R23, R23, R24, R20 ;  /* 0x0000001817177223 */ /* 0x020fc80000000014 */
[----:B------:R-:W-:-:S04]  /*0c20*/  FFMA R23, R16, R25, R23 ;  /* 0x0000001910177223 */ /* 0x000fc80000000017 */
[----:B----4-:R-:W-:-:S04]  /*0c30*/  FFMA R23, R10, R27, R23 ;  /* 0x0000001b0a177223 */ /* 0x010fc80000000017 */
[----:B------:R-:W-:-:S04]  /*0c40*/  FFMA R12, R12, R29, R23 ;  /* 0x0000001d0c0c7223 */ /* 0x000fc80000000017 */
[----:B------:R-:W-:-:S04]  /*0c50*/  FFMA R12, R15, R17, R12 ;  /* 0x000000110f0c7223 */ /* 0x000fc8000000000c */
[----:B------:R-:W-:-:S07]  /*0c60*/  FFMA R31, R9, R28, R12 ;  /* 0x0000001c091f7223 */ /* 0x000fce000000000c */
.L_x_8:
[----:B------:R-:W-:Y:S05]  /*0c70*/  BSYNC.RECONVERGENT B2 ;  /* 0x0000000000027941 */ /* 0x000fea0003800200 */
.L_x_7:
        /* <DEDUP_REMOVED lines=13> */
[----:B------:R-:W-:Y:S02]  /*0d50*/  IMAD.WIDE R12, R13, 0x4, R8 ;  /* 0x000000040d0c7825 */ /* 0x000fe400078e0208 */
[----:B------:R-:W2:Y:S02]  /*0d60*/  LDG.E R10, desc[UR6][R10.64] ;  /* 0x000000060a0a7981 */ /* 0x000ea4000c1e1900 */
[----:B-1----:R-:W-:Y:S02]  /*0d70*/  IMAD.WIDE.U32 R6, R5, 0x4, R6 ;  /* 0x0000000405067825 */ /* 0x002fe400078e0006 */
[----:B------:R-:W3:Y:S02]  /*0d80*/  LDG.E R13, desc[UR6][R12.64] ;  /* 0x000000060c0d7981 */ /* 0x000ee4000c1e1900 */
[--C-:B------:R-:W-:Y:S02]  /*0d90*/  IMAD.WIDE R14, R14, 0x4, R8.reuse ;  /* 0x000000040e0e7825 */ /* 0x100fe400078e0208 */
[----:B------:R-:W2:Y:S02]  /*0da0*/  LDG.E R16, desc[UR6][R6.64] ;  /* 0x0000000606107981 */ /* 0x000ea4000c1e1900 */
[----:B------:R-:W-:-:S02]  /*0db0*/  IMAD.WIDE R8, R19, 0x4, R8 ;  /* 0x0000000413087825 */ /* 0x000fc400078e0208 */
[----:B------:R-:W3:Y:S04]  /*0dc0*/  LDG.E R17, desc[UR6][R6.64+0x400] ;  /* 0x0004000606117981 */ /* 0x000ee8000c1e1900 */
[----:B------:R-:W4:Y:S04]  /*0dd0*/  LDG.E R15, desc[UR6][R14.64] ;  /* 0x000000060e0f7981 */ /* 0x000f28000c1e1900 */
[----:B------:R-:W4:Y:S04]  /*0de0*/  LDG.E R19, desc[UR6][R6.64+0x800] ;  /* 0x0008000606137981 */ /* 0x000f28000c1e1900 */
[----:B------:R-:W5:Y:S04]  /*0df0*/  LDG.E R9, desc[UR6][R8.64] ;  /* 0x0000000608097981 */ /* 0x000f68000c1e1900 */
[----:B------:R-:W5:Y:S01]  /*0e00*/  LDG.E R20, desc[UR6][R6.64+0xc00] ;  /* 0x000c000606147981 */ /* 0x000f62000c1e1900 */
[----:B------:R-:W-:Y:S01]  /*0e10*/  IADD3 R5, PT, PT, R5, 0x400, RZ ;  /* 0x0000040005057810 */ /* 0x000fe20007ffe0ff */
[----:B--2---:R-:W-:-:S04]  /*0e20*/  FFMA R10, R10, R16, R31 ;  /* 0x000000100a0a7223 */ /* 0x004fc8000000001f */
[----:B---3--:R-:W-:-:S04]  /*0e30*/  FFMA R10, R13, R17, R10 ;  /* 0x000000110d0a7223 */ /* 0x008fc8000000000a */
[----:B----4-:R-:W-:-:S04]  /*0e40*/  FFMA R10, R15, R19, R10 ;  /* 0x000000130f0a7223 */ /* 0x010fc8000000000a */
[----:B-----5:R-:W-:-:S07]  /*0e50*/  FFMA R31, R9, R20, R10 ;  /* 0x00000014091f7223 */ /* 0x020fce000000000a */
.L_x_10:
[----:B------:R-:W-:Y:S05]  /*0e60*/  BSYNC.RECONVERGENT B2 ;  /* 0x0000000000027941 */ /* 0x000fea0003800200 */
.L_x_9:
[----:B------:R-:W-:Y:S05]  /*0e70*/  @!P1 BRA `(.L_x_6) ;  /* 0x00000000004c9947 */ /* 0x000fea0003800000 */
[----:B------:R-:W0:Y:S01]  /*0e80*/  LDC.64 R6, c[0x0][0x390] ;  /* 0x0000e400ff067b82 */ /* 0x000e220000000a00 */
[----:B------:R-:W-:-:S07]  /*0e90*/  IADD3 R18, PT, PT, -R18, RZ, RZ ;  /* 0x000000ff12127210 */ /* 0x000fce0007ffe1ff */
[----:B------:R-:W1:Y:S01]  /*0ea0*/  LDC.64 R10, c[0x0][0x388] ;  /* 0x0000e200ff0a7b82 */ /* 0x000e620000000a00 */
[----:B0-----:R-:W-:-:S04]  /*0eb0*/  IMAD.WIDE.U32 R6, R5, 0x4, R6 ;  /* 0x0000000405067825 */ /* 0x001fc800078e0006 */
[----:B------:R-:W-:Y:S01]  /*0ec0*/  IMAD R5, R5, R3, R2 ;  /* 0x0000000305057224 */ /* 0x000fe200078e0202 */
[----:B------:R-:W-:Y:S02]  /*0ed0*/  MOV R12, R6 ;  /* 0x00000006000c7202 */ /* 0x000fe40000000f00 */
[----:B------:R-:W-:-:S07]  /*0ee0*/  MOV R13, R7 ;  /* 0x00000007000d7202 */ /* 0x000fce0000000f00 */
.L_x_11:
[----:B-1----:R-:W-:Y:S01]  /*0ef0*/  IMAD.WIDE R6, R5, 0x4, R10 ;  /* 0x0000000405067825 */ /* 0x002fe200078e020a */
[----:B------:R-:W-:Y:S02]  /*0f00*/  MOV R8, R12 ;  /* 0x0000000c00087202 */ /* 0x000fe40000000f00 */
[----:B------:R-:W-:-:S03]  /*0f10*/  MOV R9, R13 ;  /* 0x0000000d00097202 */ /* 0x000fc60000000f00 */
[----:B------:R-:W2:Y:S04]  /*0f20*/  LDG.E R6, desc[UR6][R6.64] ;  /* 0x0000000606067981 */ /* 0x000ea8000c1e1900 */
[----:B------:R-:W2:Y:S01]  /*0f30*/  LDG.E R8, desc[UR6][R8.64] ;  /* 0x0000000608087981 */ /* 0x000ea2000c1e1900 */
[----:B------:R-:W-:Y:S02]  /*0f40*/  IADD3 R18, PT, PT, R18, 0x1, RZ ;  /* 0x0000000112127810 */ /* 0x000fe40007ffe0ff */
[----:B------:R-:W-:Y:S02]  /*0f50*/  IADD3 R12, P1, PT, R12, 0x400, RZ ;  /* 0x000004000c0c7810 */ /* 0x000fe40007f3e0ff */
[----:B------:R-:W-:Y:S02]  /*0f60*/  ISETP.NE.AND P0, PT, R18, RZ, PT ;  /* 0x000000ff1200720c */ /* 0x000fe40003f05270 */
[----:B------:R-:W-:-:S02]  /*0f70*/  LEA R5, R3, R5, 0x8 ;  /* 0x0000000503057211 */ /* 0x000fc400078e40ff */
[----:B------:R-:W-:Y:S01]  /*0f80*/  IADD3.X R13, PT, PT, RZ, R13, RZ, P1, !PT ;  /* 0x0000000dff0d7210 */ /* 0x000fe20000ffe4ff */
[----:B--2---:R-:W-:-:S08]  /*0f90*/  FFMA R31, R6, R8, R31 ;  /* 0x00000008061f7223 */ /* 0x004fd0000000001f */
[----:B------:R-:W-:Y:S05]  /*0fa0*/  @P0 BRA `(.L_x_11) ;  /* 0xfffffffc00d00947 */ /* 0x000fea000383ffff */
.L_x_6:
[----:B------:R-:W-:Y:S05]  /*0fb0*/  BSYNC.RECONVERGENT B1 ;  /* 0x0000000000017941 */ /* 0x000fea0003800200 */
.L_x_5:
[----:B------:R0:W-:Y:S02]  /*0fc0*/  STS [R4], R31 ;  /* 0x0000001f04007388 */ /* 0x0001e40000000800 */
.L_x_1:
[----:B------:R-:W-:Y:S05]  /*0fd0*/  BSYNC.RECONVERGENT B0 ;  /* 0x0000000000007941 */ /* 0x000fea0003800200 */
.L_x_0:
[----:B------:R-:W-:Y:S01]  /*0fe0*/  BAR.SYNC.DEFER_BLOCKING 0x0 ;  /* 0x0000000000007b1d */ /* 0x000fe20000010000 */
[C---:B------:R-:W-:Y:S02]  /*0ff0*/  LOP3.LUT R3, R0.reuse, 0x1, RZ, 0xc0, !PT ;  /* 0x0000000100037812 */ /* 0x040fe400078ec0ff */
[----:B------:R-:W-:Y:S02]  /*1000*/  LOP3.LUT P1, RZ, R0, 0x3, RZ, 0xc0, !PT ;  /* 0x0000000300ff7812 */ /* 0x000fe4000782c0ff */
[----:B------:R-:W-:-:S13]  /*1010*/  ISETP.NE.U32.AND P0, PT, R3, 0x1, PT ;  /* 0x000000010300780c */ /* 0x000fda0003f05070 */
[----:B------:R-:W-:Y:S04]  /*1020*/  @P0 LDS R3, [R4+0x4] ;  /* 0x0000040004030984 */ /* 0x000fe80000000800 */
[----:B------:R-:W1:Y:S02]  /*1030*/  @P0 LDS R6, [R4] ;  /* 0x0000000004060984 */ /* 0x000e640000000800 */
[----:B-1----:R-:W-:-:S05]  /*1040*/  @P0 FADD R3, R3, R6 ;  /* 0x0000000603030221 */ /* 0x002fca0000000000 */
[----:B------:R-:W-:Y:S01]  /*1050*/  @P0 STS [R4], R3 ;  /* 0x0000000304000388 */ /* 0x000fe20000000800 */
[----:B------:R-:W-:Y:S01]  /*1060*/  BAR.SYNC.DEFER_BLOCKING 0x0 ;  /* 0x0000000000007b1d */ /* 0x000fe20000010000 */
[----:B------:R-:W-:-:S05]  /*1070*/  LOP3.LUT P0, RZ, R0, 0x7, RZ, 0xc0, !PT ;  /* 0x0000000700ff7812 */ /* 0x000fca000780c0ff */
[----:B------:R-:W-:Y:S04]  /*1080*/  @!P1 LDS R5, [R4+0x8] ;  /* 0x0000080004059984 */ /* 0x000fe80000000800 */
[----:B------:R-:W1:Y:S02]  /*1090*/  @!P1 LDS R6, [R4] ;  /* 0x0000000004069984 */ /* 0x000e640000000800 */
[----:B-1----:R-:W-:-:S05]  /*10a0*/  @!P1 FADD R5, R5, R6 ;  /* 0x0000000605059221 */ /* 0x002fca0000000000 */
[----:B------:R-:W-:Y:S01]  /*10b0*/  @!P1 STS [R4], R5 ;  /* 0x0000000504009388 */ /* 0x000fe20000000800 */
        /* <DEDUP_REMOVED lines=28> */
[----:B-1----:R-:W-:Y:S02]  /*1280*/  @!P0 FADD R5, R3, R6 ;  /* 0x0000000603058221 */ /* 0x002fe40000000000 */
[----:B------:R-:W1:Y:S03]  /*1290*/  LDC.64 R6, c[0x0][0x398] ;  /* 0x0000e600ff067b82 */ /* 0x000e660000000a00 */
[----:B------:R-:W-:Y:S05]  /*12a0*/  @!P0 STS [R4], R5 ;  /* 0x0000000504008388 */ /* 0x000fea0000000800 */
[----:B------:R-:W-:Y:S06]  /*12b0*/  BAR.SYNC.DEFER_BLOCKING 0x0 ;  /* 0x0000000000007b1d */ /* 0x000fec0000010000 */
[----:B------:R-:W-:Y:S04]  /*12c0*/  @!P1 LDS R0, [R4+0x200] ;  /* 0x0002000004009984 */ /* 0x000fe80000000800 */
[----:B------:R-:W2:Y:S02]  /*12d0*/  @!P1 LDS R3, [R4] ;  /* 0x0000000004039984 */ /* 0x000ea40000000800 */
[----:B--2---:R-:W-:Y:S01]  /*12e0*/  @!P1 FADD R9, R0, R3 ;  /* 0x0000000300099221 */ /* 0x004fe20000000000 */
[----:B-1----:R-:W-:-:S04]  /*12f0*/  IMAD.WIDE.U32 R2, R2, 0x4, R6 ;  /* 0x0000000402027825 */ /* 0x002fc800078e0006 */
[----:B------:R-:W-:Y:S01]  /*1300*/  @!P1 STS [R4], R9 ;  /* 0x0000000904009388 */ /* 0x000fe20000000800 */
[----:B------:R-:W-:Y:S06]  /*1310*/  BAR.SYNC.DEFER_BLOCKING 0x0 ;  /* 0x0000000000007b1d */ /* 0x000fec0000010000 */
[----:B------:R-:W1:Y:S04]  /*1320*/  LDS R11, [UR4] ;  /* 0x00000004ff0b7984 */ /* 0x000e680008000800 */
[----:B-1----:R-:W-:Y:S01]  /*1330*/  STG.E desc[UR6][R2.64], R11 ;  /* 0x0000000b02007986 */ /* 0x002fe2000c101906 */
[----:B------:R-:W-:Y:S05]  /*1340*/  EXIT ;  /* 0x000000000000794d */ /* 0x000fea0003800000 */
.L_x_12:
[----:B------:R-:W-:-:S00]  /*1350*/  BRA `(.L_x_12) ;  /* 0xfffffffc00fc7947 */ /* 0x000fc0000383ffff */
[----:B------:R-:W-:-:S00]  /*1360*/  NOP ;  /* 0x0000000000007918 */ /* 0x000fc00000000000 */
        /* <DEDUP_REMOVED lines=9> */
.L_x_24:


//--------------------- .text._Z12kernelSgemv0iifPKfS0_fPf --------------------------
	.section	.text._Z12kernelSgemv0iifPKfS0_fPf,"ax",@progbits
	.align	128
        .global         _Z12kernelSgemv0iifPKfS0_fPf
        .type           _Z12kernelSgemv0iifPKfS0_fPf,@function
        .size           _Z12kernelSgemv0iifPKfS0_fPf,(.L_x_25 - _Z12kernelSgemv0iifPKfS0_fPf)
        .other          _Z12kernelSgemv0iifPKfS0_fPf,@"STO_CUDA_ENTRY STV_DEFAULT"
_Z12kernelSgemv0iifPKfS0_fPf:
.text._Z12kernelSgemv0iifPKfS0_fPf:
[----:B------:R-:W-:Y:S08]  /*0000*/  LDC R1, c[0x0][0x37c] ;  /* 0x0000df00ff017b82 */ /* 0x000ff00000000800 */
[----:B------:R-:W0:Y:S01]  /*0010*/  LDC R6, c[0x0][0x384] ;  /* 0x0000e100ff067b82 */ /* 0x000e220000000800 */
[----:B------:R-:W1:Y:S07]  /*0020*/  S2R R0, SR_TID.X ;  /* 0x0000000000007919 */ /* 0x000e6e0000002100 */
[----:B------:R-:W2:Y:S08]  /*0030*/  LDC R7, c[0x0][0x360] ;  /* 0x0000d800ff077b82 */ /* 0x000eb00000000800 */
[----:B------:R-:W3:Y:S01]  /*0040*/  S2UR UR5, SR_CTAID.X ;  /* 0x00000000000579c3 */ /* 0x000ee20000002500 */
[----:B0-----:R-:W-:-:S13]  /*0050*/  ISETP.GE.AND P0, PT, R6, 0x1, PT ;  /* 0x000000010600780c */ /* 0x001fda0003f06270 */
[----:B-123--:R-:W-:Y:S05]  /*0060*/  @!P0 EXIT ;  /* 0x000000000000894d */ /* 0x00efea0003800000 */
[----:B------:R-:W0:Y:S01]  /*0070*/  LDCU UR4, c[0x0][0x380] ;  /* 0x00007000ff0477ac */ /* 0x000e220008000800 */
[----:B------:R-:W-:Y:S01]  /*0080*/  IMAD R7, R7, UR5, R0 ;  /* 0x0000000507077c24 */ /* 0x000fe2000f8e0200 */
[----:B------:R-:W1:Y:S03]  /*0090*/  LDCU.64 UR10, c[0x0][0x358] ;  /* 0x00006b00ff0a77ac */ /* 0x000e660008000a00 */
[----:B------:R-:W-:-:S05]  /*00a0*/  IMAD R7, R7, R6, RZ ;  /* 0x0000000607077224 */ /* 0x000fca00078e02ff */
[----:B------:R-:W-:Y:S01]  /*00b0*/  IADD3 R6, PT, PT, R7, R6, RZ ;  /* 0x0000000607067210 */ /* 0x000fe20007ffe0ff */
[----:B0-----:R-:W-:-:S09]  /*00c0*/  UISETP.GE.AND UP0, UPT, UR4, 0x1, UPT ;  /* 0x000000010400788c */ /* 0x001fd2000bf06270 */
[----:B-1----:R-:W-:Y:S05]  /*00d0*/  BRA.U !UP0, `(.L_x_13) ;  /* 0x0000000908307547 */ /* 0x002fea000b800000 */
[----:B------:R-:W-:Y:S02]  /*00e0*/  ULOP3.LUT UR8, UR4, 0x7ffffff8, URZ, 0xc0, !UPT ;  /* 0x7ffffff804087892 */ /* 0x000fe4000f8ec0ff */
[----:B------:R-:W-:Y:S01]  /*00f0*/  UIADD3 UR5, UPT, UPT, UR4, -0x1, URZ ;  /* 0xffffffff04057890 */ /* 0x000fe2000fffe0ff */
[----:B------:R-:W0:Y:S01]  /*0100*/  LDCU UR12, c[0x0][0x388] ;  /* 0x00007100ff0c77ac */ /* 0x000e220008000800 */
[----:B------:R-:W-:Y:S02]  /*0110*/  ULOP3.LUT UR4, UR4, 0x7, URZ, 0xc0, !UPT ;  /* 0x0000000704047892 */ /* 0x000fe4000f8ec0ff */
[----:B------:R-:W-:Y:S02]  /*0120*/  UIADD3 UR9, UPT, UPT, -UR8, URZ, URZ ;  /* 0x000000ff08097290 */ /* 0x000fe4000fffe1ff */
[----:B------:R-:W-:-:S11]  /*0130*/  UISETP.GE.U32.AND UP0, UPT, UR5, 0x7, UPT ;  /* 0x000000070500788c */ /* 0x000fd6000bf06070 */
.L_x_18:
[----:B-1----:R-:W-:Y:S01]  /*0140*/  HFMA2 R23, -RZ, RZ, 0, 0 ;  /* 0x00000000ff177431 */ /* 0x002fe200000001ff */
[----:B------:R-:W-:Y:S01]  /*0150*/  MOV R0, RZ ;  /* 0x000000ff00007202 */ /* 0x000fe20000000f00 */
[----:B------:R-:W-:Y:S06]  /*0160*/  BRA.U !UP0, `(.L_x_14) ;  /* 0x0000000108e47547 */ /* 0x000fec000b800000 */
[----:B------:R-:W1:Y:S01]  /*0170*/  LDCU.64 UR6, c[0x0][0x398] ;  /* 0x00007300ff0677ac */ /* 0x000e620008000a00 */
[----:B------:R-:W-:Y:S02]  /*0180*/  MOV R23, RZ ;  /* 0x000000ff00177202 */ /* 0x000fe40000000f00 */
[----:B------:R-:W-:Y:S02]  /*0190*/  MOV R0, R7 ;  /* 0x0000000700007202 */ /* 0x000fe40000000f00 */
[----:B------:R-:W-:Y:S01]  /*01a0*/  MOV R25, UR9 ;  /* 0x0000000900197c02 */ /* 0x000fe20008000f00 */
[----:B-1----:R-:W-:-:S04]  /*01b0*/  UIADD3 UR5, UP1, UPT, UR6, 0x10, URZ ;  /* 0x0000001006057890 */ /* 0x002fc8000ff3e0ff */
[----:B------:R-:W-:Y:S02]  /*01c0*/  UIADD3.X UR6, UPT, UPT, URZ, UR7, URZ, UP1, !UPT ;  /* 0x00000007ff067290 */ /* 0x000fe40008ffe4ff */
[----:B------:R-:W-:-:S04]  /*01d0*/  MOV R2, UR5 ;  /* 0x0000000500027c02 */ /* 0x000fc80008000f00 */
[----:B------:R-:W-:-:S07]  /*01e0*/  MOV R3, UR6 ;  /* 0x0000000600037c02 */ /* 0x000fce0008000f00 */
.L_x_15:
[----:B------:R-:W1:Y:S01]  /*01f0*/  LDC.64 R4, c[0x0][0x390] ;  /* 0x0000e400ff047b82 */ /* 0x000e620000000a00 */
[----:B------:R-:W2:Y:S04]  /*0200*/  LDG.E R16, desc[UR10][R2.64+-0x10] ;  /* 0xfffff00a02107981 */ /* 0x000ea8000c1e1900 */
[----:B------:R-:W3:Y:S03]  /*0210*/  LDG.E R18, desc[UR10][R2.64+-0xc] ;  /* 0xfffff40a02127981 */ /* 0x000ee6000c1e1900 */
[----:B------:R-:W4:Y:S01]  /*0220*/  LDC R21, c[0x0][0x380] ;  /* 0x0000e000ff157b82 */ /* 0x000f220000000800 */
[----:B------:R-:W5:Y:S04]  /*0230*/  LDG.E R20, desc[UR10][R2.64+-0x8] ;  /* 0xfffff80a02147981 */ /* 0x000f68000c1e1900 */
[----:B------:R-:W5:Y:S04]  /*0240*/  LDG.E R26, desc[UR10][R2.64+-0x4] ;  /* 0xfffffc0a021a7981 */ /* 0x000f68000c1e1900 */
[----:B------:R-:W5:Y:S04]  /*0250*/  LDG.E R24, desc[UR10][R2.64] ;  /* 0x0000000a02187981 */ /* 0x000f68000c1e1900 */
[----:B------:R-:W5:Y:S01]  /*0260*/  LDG.E R27, desc[UR10][R2.64+0x4] ;  /* 0x0000040a021b7981 */ /* 0x000f62000c1e1900 */
[----:B-1----:R-:W-:-:S05]  /*0270*/  IMAD.WIDE R4, R0, 0x4, R4 ;  /* 0x0000000400047825 */ /* 0x002fca00078e0204 */
[----:B------:R-:W0:Y:S01]  /*0280*/  LDG.E R19, desc[UR10][R4.64] ;  /* 0x0000000a04137981 */ /* 0x000e22000c1e1900 */
[----:B----4-:R-:W-:-:S04]  /*0290*/  IMAD.WIDE.U32 R28, R21, 0x4, R4 ;  /* 0x00000004151c7825 */ /* 0x010fc800078e0004 */
[C-C-:B------:R-:W-:Y:S01]  /*02a0*/  IMAD.WIDE.U32 R12, R21.reuse, 0x8, R4.reuse ;  /* 0x00000008150c7825 */ /* 0x140fe200078e0004 */
[----:B------:R-:W4:Y:S03]  /*02b0*/  LDG.E R17, desc[UR10][R28.64] ;  /* 0x0000000a1c117981 */ /* 0x000f26000c1e1900 */
[C-C-:B------:R-:W-:Y:S01]  /*02c0*/  IMAD.WIDE.U32 R8, R21.reuse, 0xc, R4.reuse ;  /* 0x0000000c15087825 */ /* 0x140fe200078e0004 */
[----:B------:R1:W5:Y:S03]  /*02d0*/  LDG.E R22, desc[UR10][R12.64] ;  /* 0x0000000a0c167981 */ /* 0x000366000c1e1900 */
[C-C-:B------:R-:W-:Y:S02]  /*02e0*/  IMAD.WIDE.U32 R10, R21.reuse, 0x10, R4.reuse ;  /* 0x00000010150a7825 */ /* 0x140fe400078e0004 */
[----:B------:R-:W5:Y:S02]  /*02f0*/  LDG.E R8, desc[UR10][R8.64] ;  /* 0x0000000a08087981 */ /* 0x000f64000c1e1900 */
[----:B------:R-:W-:-:S02]  /*0300*/  IMAD.WIDE.U32 R14, R21, 0x18, R4 ;  /* 0x00000018150e7825 */ /* 0x000fc400078e0004 */
[----:B------:R-:W5:Y:S02]  /*0310*/  LDG.E R10, desc[UR10][R10.64] ;  /* 0x0000000a0a0a7981 */ /* 0x000f64000c1e1900 */
[C-C-:B-1----:R-:W-:Y:S02]  /*0320*/  IMAD.WIDE.U32 R12, R21.reuse, 0x14, R4.reuse ;  /* 0x00000014150c7825 */ /* 0x142fe400078e0004 */
[----:B------:R-:W5:Y:S02]  /*0330*/  LDG.E R14, desc[UR10][R14.64] ;  /* 0x0000000a0e0e7981 */ /* 0x000f64000c1e1900 */
[----:B------:R-:W-:Y:S02]  /*0340*/  IMAD.WIDE.U32 R4, R21, 0x1c, R4 ;  /* 0x0000001c15047825 */ /* 0x000fe400078e0004 */
[----:B------:R-:W5:Y:S04]  /*0350*/  LDG.E R12, desc[UR10][R12.64] ;  /* 0x0000000a0c0c7981 */ /* 0x000f68000c1e1900 */
[----:B------:R-:W5:Y:S04]  /*0360*/  LDG.E R28, desc[UR10][R2.64+0x8] ;  /* 0x0000080a021c7981 */ /* 0x000f68000c1e1900 */
[----:B------:R-:W5:Y:S04]  /*0370*/  LDG.E R4, desc[UR10][R4.64] ;  /* 0x0000000a04047981 */ /* 0x000f68000c1e1900 */
[----:B------:R1:W5:Y:S01]  /*0380*/  LDG.E R9, desc[UR10][R2.64+0xc] ;  /* 0x00000c0a02097981 */ /* 0x000362000c1e1900 */
[----:B------:R-:W-:-:S04]  /*0390*/  IADD3 R25, PT, PT, R25, 0x8, RZ ;  /* 0x0000000819197810 */ /* 0x000fc80007ffe0ff */
[----:B------:R-:W-:Y:S02]  /*03a0*/  ISETP.NE.AND P0, PT, R25, RZ, PT ;  /* 0x000000ff1900720c */ /* 0x000fe40003f05270 */
[----:B-1----:R-:W-:Y:S02]  /*03b0*/  IADD3 R2, P1, PT, R2, 0x20, RZ ;  /* 0x0000002002027810 */ /* 0x002fe40007f3e0ff */
[----:B------:R-:W-:Y:S02]  /*03c0*/  LEA R0, R21, R0, 0x3 ;  /* 0x0000000015007211 */ /* 0x000fe400078e18ff */
[----:B------:R-:W-:Y:S01]  /*03d0*/  IADD3.X R3, PT, PT, RZ, R3, RZ, P1, !PT ;  /* 0x00000003ff037210 */ /* 0x000fe20000ffe4ff */
[----:B0-----:R-:W-:-:S04]  /*03e0*/  FMUL R19, R19, UR12 ;  /* 0x0000000c13137c20 */ /* 0x001fc80008400000 */
[----:B--2---:R-:W-:Y:S01]  /*03f0*/  FFMA R19, R19, R16, R23 ;  /* 0x0000001013137223 */ /* 0x004fe20000000017 */
[----:B----4-:R-:W-:-:S04]  /*0400*/  FMUL R16, R17, UR12 ;  /* 0x0000000c11107c20 */ /* 0x010fc80008400000 */
[----:B---3--:R-:W-:Y:S01]  /*0410*/  FFMA R19, R16, R18, R19 ;  /* 0x0000001210137223 */ /* 0x008fe20000000013 */
[----:B-----5:R-:W-:-:S04]  /*0420*/  FMUL R22, R22, UR12 ;  /* 0x0000000c16167c20 */ /* 0x020fc80008400000 */
[----:B------:R-:W-:Y:S01]  /*0430*/  FFMA R19, R22, R20, R19 ;  /* 0x0000001416137223 */ /* 0x000fe20000000013 */
[----:B------:R-:W-:Y:S01]  /*0440*/  FMUL R8, R8, UR12 ;  /* 0x0000000c08087c20 */ /* 0x000fe20008400000 */
[----:B------:R-:W-:-:S03]  /*0450*/  FMUL R10, R10, UR12 ;  /* 0x0000000c0a0a7c20 */ /* 0x000fc60008400000 */
[----:B------:R-:W-:-:S04]  /*0460*/  FFMA R19, R8, R26, R19 ;  /* 0x0000001a08137223 */ /* 0x000fc80000000013 */
[----:B------:R-:W-:Y:S01]  /*0470*/  FFMA R10, R10, R24, R19 ;  /* 0x000000180a0a7223 */ /* 0x000fe20000000013 */
[----:B------:R-:W-:Y:S01]  /*0480*/  FMUL R5, R12, UR12 ;  /* 0x0000000c0c057c20 */ /* 0x000fe20008400000 */
[----:B------:R-:W-:-:S03]  /*0490*/  FMUL R14, R14, UR12 ;  /* 0x0000000c0e0e7c20 */ /* 0x000fc60008400000 */
[----:B------:R-:W-:-:S04]  /*04a0*/  FFMA R5, R5, R27, R10 ;  /* 0x0000001b05057223 */ /* 0x000fc8000000000a */
[----:B------:R-:W-:Y:S01]  /*04b0*/  FFMA R14, R14, R28, R5 ;  /* 0x0000001c0e0e7223 */ /* 0x000fe20000000005 */
[----:B------:R-:W-:-:S04]  /*04c0*/  FMUL R23, R4, UR12 ;  /* 0x0000000c04177c20 */ /* 0x000fc80008400000 */
[----:B------:R-:W-:Y:S01]  /*04d0*/  FFMA R23, R23, R9, R14 ;  /* 0x0000000917177223 */ /* 0x000fe2000000000e */
[----:B------:R-:W-:Y:S06]  /*04e0*/  @P0 BRA `(.L_x_15) ;  /* 0xfffffffc00400947 */ /* 0x000fec000383ffff */
[----:B------:R-:W-:-:S07]  /*04f0*/  MOV R0, UR8 ;  /* 0x0000000800007c02 */ /* 0x000fce0008000f00 */
.L_x_14:
[----:B------:R-:W-:-:S09]  /*0500*/  UISETP.NE.AND UP1, UPT, UR4, URZ, UPT ;  /* 0x000000ff0400728c */ /* 0x000fd2000bf25270 */
[----:B------:R-:W-:Y:S05]  /*0510*/  BRA.U !UP1, `(.L_x_16) ;  /* 0x0000000109f87547 */ /* 0x000fea000b800000 */
[----:B------:R-:W1:Y:S01]  /*0520*/  LDC R2, c[0x0][0x380] ;  /* 0x0000e000ff027b82 */ /* 0x000e620000000800 */
[----:B------:R-:W-:-:S04]  /*0530*/  UIADD3 UR5, UPT, UPT, UR4, -0x1, URZ ;  /* 0xffffffff04057890 */ /* 0x000fc8000fffe0ff */
[----:B------:R-:W-:Y:S01]  /*0540*/  UISETP.GE.U32.AND UP1, UPT, UR5, 0x3, UPT ;  /* 0x000000030500788c */ /* 0x000fe2000bf26070 */
[----:B-1----:R-:W-:-:S08]  /*0550*/  LOP3.LUT P0, R16, R2, 0x3, RZ, 0xc0, !PT ;  /* 0x0000000302107812 */ /* 0x002fd0000780c0ff */
[----:B------:R-:W-:Y:S05]  /*0560*/  BRA.U !UP1, `(.L_x_17) ;  /* 0x00000001096c7547 */ /* 0x000fea000b800000 */
[----:B------:R-:W1:Y:S01]  /*0570*/  LDC R15, c[0x0][0x380] ;  /* 0x0000e000ff0f7b82 */ /* 0x000e620000000800 */
[----:B------:R-:W2:Y:S07]  /*0580*/  LDCU UR5, c[0x0][0x388] ;  /* 0x00007100ff0577ac */ /* 0x000eae0008000800 */
[----:B------:R-:W3:Y:S08]  /*0590*/  LDC.64 R10, c[0x0][0x390] ;  /* 0x0000e400ff0a7b82 */ /* 0x000ef00000000a00 */
[----:B------:R-:W4:Y:S01]  /*05a0*/  LDC.64 R4, c[0x0][0x398] ;  /* 0x0000e600ff047b82 */ /* 0x000f220000000a00 */
[----:B-1----:R-:W-:-:S04]  /*05b0*/  IMAD R3, R0, R15, R7 ;  /* 0x0000000f00037224 */ /* 0x002fc800078e0207 */
[----:B---3--:R-:W-:-:S04]  /*05c0*/  IMAD.WIDE R10, R3, 0x4, R10 ;  /* 0x00000004030a7825 */ /* 0x008fc800078e020a */
[----:B------:R-:W-:Y:S02]  /*05d0*/  IMAD.WIDE.U32 R12, R15, 0x4, R10 ;  /* 0x000000040f0c7825 */ /* 0x000fe400078e000a */
[----:B------:R-:W2:Y:S02]  /*05e0*/  LDG.E R10, desc[UR10][R10.64] ;  /* 0x0000000a0a0a7981 */ /* 0x000ea4000c1e1900 */
[----:B----4-:R-:W-:-:S04]  /*05f0*/  IMAD.WIDE.U32 R4, R0, 0x4, R4 ;  /* 0x0000000400047825 */ /* 0x010fc800078e0004 */
[C---:B------:R-:W-:Y:S01]  /*0600*/  IMAD.WIDE.U32 R8, R15.reuse, 0x4, R12 ;  /* 0x000000040f087825 */ /* 0x040fe200078e000c */
[----:B------:R-:W3:Y:S04]  /*0610*/  LDG.E R3, desc[UR10][R4.64] ;  /* 0x0000000a04037981 */ /* 0x000ee8000c1e1900 */
[----:B------:R-:W4:Y:S01]  /*0620*/  LDG.E R12, desc[UR10][R12.64] ;  /* 0x0000000a0c0c7981 */ /* 0x000f22000c1e1900 */
[----:B------:R-:W-:-:S03]  /*0630*/  IMAD.WIDE.U32 R14, R15, 0x4, R8 ;  /* 0x000000040f0e7825 */ /* 0x000fc600078e0008 */
[----:B------:R-:W5:Y:S04]  /*0640*/  LDG.E R17, desc[UR10][R4.64+0x4] ;  /* 0x0000040a04117981 */ /* 0x000f68000c1e1900 */
[----:B------:R-:W5:Y:S04]  /*0650*/  LDG.E R18, desc[UR10][R8.64] ;  /* 0x0000000a08127981 */ /* 0x000f68000c1e1900 */
[----:B------:R-:W5:Y:S04]  /*0660*/  LDG.E R19, desc[UR10][R4.64+0x8] ;  /* 0x0000080a04137981 */ /* 0x000f68000c1e1900 */
[----:B------:R-:W5:Y:S04]  /*0670*/  LDG.E R14, desc[UR10][R14.64] ;  /* 0x0000000a0e0e7981 */ /* 0x000f68000c1e1900 */
[----:B------:R-:W5:Y:S01]  /*0680*/  LDG.E R20, desc[UR10][R4.64+0xc] ;  /* 0x00000c0a04147981 */ /* 0x000f62000c1e1900 */
[----:B------:R-:W-:Y:S01]  /*0690*/  IADD3 R0, PT, PT, R0, 0x4, RZ ;  /* 0x0000000400007810 */ /* 0x000fe20007ffe0ff */
[----:B--2---:R-:W-:-:S04]  /*06a0*/  FMUL R10, R10, UR5 ;  /* 0x000000050a0a7c20 */ /* 0x004fc80008400000 */
[----:B---3--:R-:W-:Y:S01]  /*06b0*/  FFMA R3, R10, R3, R23 ;  /* 0x000000030a037223 */ /* 0x008fe20000000017 */
[----:B----4-:R-:W-:-:S04]  /*06c0*/  FMUL R10, R12, UR5 ;  /* 0x000000050c0a7c20 */ /* 0x010fc80008400000 */
[----:B-----5:R-:W-:Y:S01]  /*06d0*/  FFMA R3, R10, R17, R3 ;  /* 0x000000110a037223 */ /* 0x020fe20000000003 */
[----:B------:R-:W-:-:S04]  /*06e0*/  FMUL R18, R18, UR5 ;  /* 0x0000000512127c20 */ /* 0x000fc80008400000 */
[----:B------:R-:W-:Y:S01]  /*06f0*/  FFMA R3, R18, R19, R3 ;  /* 0x0000001312037223 */ /* 0x000fe20000000003 */
[----:B------:R-:W-:-:S04]  /*0700*/  FMUL R8, R14, UR5 ;  /* 0x000000050e087c20 */ /* 0x000fc80008400000 */
[----:B------:R-:W-:-:S07]  /*0710*/  FFMA R23, R8, R20, R3 ;  /* 0x0000001408177223 */ /* 0x000fce0000000003 */
.L_x_17:
[----:B------:R-:W-:Y:S05]  /*0720*/  @!P0 BRA `(.L_x_16) ;  /* 0x0000000000748947 */ /* 0x000fea0003800000 */
[----:B------:R-:W1:Y:S01]  /*0730*/  LDC.64 R10, c[0x0][0x390] ;  /* 0x0000e400ff0a7b82 */ /* 0x000e620000000a00 */
[----:B------:R-:W-:Y:S02]  /*0740*/  ISETP.NE.AND P0, PT, R16, 0x1, PT ;  /* 0x000000011000780c */ /* 0x000fe40003f05270 */
[----:B------:R-:W-:-:S04]  /*0750*/  LOP3.LUT R3, R2, 0x1, RZ, 0xc0, !PT ;  /* 0x0000000102037812 */ /* 0x000fc800078ec0ff */
[----:B------:R-:W-:Y:S01]  /*0760*/  ISETP.NE.U32.AND P1, PT, R3, 0x1, PT ;  /* 0x000000010300780c */ /* 0x000fe20003f25070 */
[----:B------:R-:W2:Y:S06]  /*0770*/  LDC.64 R14, c[0x0][0x398] ;  /* 0x0000e600ff0e7b82 */ /* 0x000eac0000000a00 */
[----:B------:R-:W-:Y:S02]  /*0780*/  @P0 IMAD R13, R0, R2, R7 ;  /* 0x00000002000d0224 */ /* 0x000fe400078e0207 */
[----:B------:R-:W3:Y:S08]  /*0790*/  LDC.64 R8, c[0x0][0x390] ;  /* 0x0000e400ff087b82 */ /* 0x000ef00000000a00 */
[----:B------:R-:W4:Y:S01]  /*07a0*/  LDC.64 R4, c[0x0][0x398] ;  /* 0x0000e600ff047b82 */ /* 0x000f220000000a00 */
[----:B-1----:R-:W-:-:S04]  /*07b0*/  @P0 IMAD.WIDE R12, R13, 0x4, R10 ;  /* 0x000000040d0c0825 */ /* 0x002fc800078e020a */
[C---:B--2---:R-:W-:Y:S01]  /*07c0*/  @P0 IMAD.WIDE.U32 R10, R0.reuse, 0x4, R14 ;  /* 0x00000004000a0825 */ /* 0x044fe200078e000e */
[----:B------:R-:W-:Y:S02]  /*07d0*/  @P0 IADD3 R0, PT, PT, R0, 0x2, RZ ;  /* 0x0000000200000810 */ /* 0x000fe40007ffe0ff */
[----:B------:R-:W1:Y:S01]  /*07e0*/  @!P1 LDC R17, c[0x0][0x388] ;  /* 0x0000e200ff119b82 */ /* 0x000e620000000800 */
[----:B------:R-:W-:Y:S01]  /*07f0*/  @P0 IMAD.WIDE.U32 R14, R2, 0x4, R12 ;  /* 0x00000004020e0825 */ /* 0x000fe200078e000c */
[----:B------:R-:W2:Y:S03]  /*0800*/  @P0 LDG.E R16, desc[UR10][R10.64+0x4] ;  /* 0x0000040a0a100981 */ /* 0x000ea6000c1e1900 */
[C---:B------:R-:W-:Y:S01]  /*0810*/  @!P1 IMAD R3, R0.reuse, R2, R7 ;  /* 0x0000000200039224 */ /* 0x040fe200078e0207 */
[----:B------:R-:W5:Y:S03]  /*0820*/  @P0 LDG.E R12, desc[UR10][R12.64] ;  /* 0x0000000a0c0c0981 */ /* 0x000f66000c1e1900 */
[----:B---3--:R-:W-:Y:S01]  /*0830*/  @!P1 IMAD.WIDE R8, R3, 0x4, R8 ;  /* 0x0000000403089825 */ /* 0x008fe200078e0208 */
[----:B------:R-:W3:Y:S01]  /*0840*/  @P0 LDG.E R14, desc[UR10][R14.64] ;  /* 0x0000000a0e0e0981 */ /* 0x000ee2000c1e1900 */
[----:B------:R-:W5:Y:S03]  /*0850*/  @P0 LDC R3, c[0x0][0x388] ;  /* 0x0000e200ff030b82 */ /* 0x000f660000000800 */
[----:B------:R-:W2:Y:S01]  /*0860*/  @P0 LDG.E R2, desc[UR10][R10.64] ;  /* 0x0000000a0a020981 */ /* 0x000ea2000c1e1900 */
[----:B----4-:R-:W-:-:S03]  /*0870*/  @!P1 IMAD.WIDE.U32 R4, R0, 0x4, R4 ;  /* 0x0000000400049825 */ /* 0x010fc600078e0004 */
[----:B------:R-:W1:Y:S04]  /*0880*/  @!P1 LDG.E R8, desc[UR10][R8.64] ;  /* 0x0000000a08089981 */ /* 0x000e68000c1e1900 */
[----:B------:R-:W4:Y:S01]  /*0890*/  @!P1 LDG.E R4, desc[UR10][R4.64] ;  /* 0x0000000a04049981 */ /* 0x000f22000c1e1900 */
[-C--:B-----5:R-:W-:Y:S01]  /*08a0*/  @P0 FMUL R0, R12, R3.reuse ;  /* 0x000000030c000220 */ /* 0x0a0fe20000400000 */
[----:B---3--:R-:W-:-:S03]  /*08b0*/  @P0 FMUL R3, R14, R3 ;  /* 0x000000030e030220 */ /* 0x008fc60000400000 */
[----:B--2---:R-:W-:-:S04]  /*08c0*/  @P0 FFMA R0, R0, R2, R23 ;  /* 0x0000000200000223 */ /* 0x004fc80000000017 */
[----:B------:R-:W-:Y:S01]  /*08d0*/  @P0 FFMA R23, R3, R16, R0 ;  /* 0x0000001003170223 */ /* 0x000fe20000000000 */
[----:B-1----:R-:W-:-:S04]  /*08e0*/  @!P1 FMUL R0, R8, R17 ;  /* 0x0000001108009220 */ /* 0x002fc80000400000 */
[----:B----4-:R-:W-:-:S07]  /*08f0*/  @!P1 FFMA R23, R0, R4, R23 ;  /* 0x0000000400179223 */ /* 0x010fce0000000017 */
.L_x_16:
[----:B------:R-:W1:Y:S01]  /*0900*/  LDC.64 R2, c[0x0][0x3a8] ;  /* 0x0000ea00ff027b82 */ /* 0x000e620000000a00 */
[----:B------:R-:W2:Y:S01]  /*0910*/  LDCU UR5, c[0x0][0x3a0] ;  /* 0x00007400ff0577ac */ /* 0x000ea20008000800 */
[----:B-1----:R-:W-:-:S05]  /*0920*/  IMAD.WIDE R2, R7, 0x4, R2 ;  /* 0x0000000407027825 */ /* 0x002fca00078e0202 */
[----:B------:R-:W2:Y:S01]  /*0930*/  LDG.E R0, desc[UR10][R2.64] ;  /* 0x0000000a02007981 */ /* 0x000ea2000c1e1900 */
[----:B------:R-:W-:-:S04]  /*0940*/  IADD3 R7, PT, PT, R7, 0x1, RZ ;  /* 0x0000000107077810 */ /* 0x000fc80007ffe0ff */
[----:B------:R-:W-:Y:S01]  /*0950*/  ISETP.GE.AND P0, PT, R7, R6, PT ;  /* 0x000000060700720c */ /* 0x000fe20003f06270 */
[----:B--2---:R-:W-:-:S05]  /*0960*/  FFMA R23, R0, UR5, R23 ;  /* 0x0000000500177c23 */ /* 0x004fca0008000017 */
[----:B------:R1:W-:Y:S07]  /*0970*/  STG.E desc[UR10][R2.64], R23 ;  /* 0x0000001702007986 */ /* 0x0003ee000c10190a */
[----:B------:R-:W-:Y:S05]  /*0980*/  @!P0 BRA `(.L_x_18) ;  /* 0xfffffff400ec8947 */ /* 0x000fea000383ffff */
[----:B0-----:R-:W-:Y:S05]  /*0990*/  EXIT ;  /* 0x000000000000794d */ /* 0x001fea0003800000 */
.L_x_13:
[C---:B------:R-:W-:Y:S01]  /*09a0*/  VIADDMNMX R2, R7.reuse, 0x1, R6, !PT ;  /* 0x0000000107027846 */ /* 0x040fe20007800106 */
[----:B------:R-:W0:Y:S01]  /*09b0*/  LDCU UR5, c[0x0][0x3a0] ;  /* 0x00007400ff0577ac */ /* 0x000e220008000800 */
[----:B------:R-:W-:Y:S02]  /*09c0*/  BSSY.RECONVERGENT B0, `(.L_x_19) ;  /* 0x0000011000007945 */ /* 0x000fe40003800200 */
[CC--:B------:R-:W-:Y:S01]  /*09d0*/  IADD3 R0, PT, PT, -R7.reuse, R2.reuse, RZ ;  /* 0x0000000207007210 */ /* 0x0c0fe20007ffe1ff */
[----:B------:R-:W1:Y:S01]  /*09e0*/  LDCU UR4, c[0x0][0x3a0] ;  /* 0x00007400ff0477ac */ /* 0x000e620008000800 */
[----:B------:R-:W-:Y:S02]  /*09f0*/  IADD3 R2, PT, PT, R7, -R2, RZ ;  /* 0x8000000207027210 */ /* 0x000fe40007ffe0ff */
[----:B------:R-:W-:Y:S02]  /*0a00*/  LOP3.LUT P1, R11, R0, 0x3, RZ, 0xc0, !PT ;  /* 0x00000003000b7812 */ /* 0x000fe4000782c0ff */
[----:B------:R-:W-:-:S11]  /*0a10*/  ISETP.GT.U32.AND P0, PT, R2, -0x4, PT ;  /* 0xfffffffc0200780c */ /* 0x000fd60003f04070 */
[----:B0-----:R-:W-:Y:S05]  /*0a20*/  @!P1 BRA `(.L_x_20) ;  /* 0x0000000000289947 */ /* 0x001fea0003800000 */
[----:B------:R-:W0:Y:S01]  /*0a30*/  LDC.64 R4, c[0x0][0x3a8] ;  /* 0x0000ea00ff047b82 */ /* 0x000e220000000a00 */
[----:B------:R-:W-:-:S07]  /*0a40*/  HFMA2 R8, -RZ, RZ, 0, 0 ;  /* 0x00000000ff087431 */ /* 0x000fce00000001ff */
.L_x_21:
[----:B0-2---:R-:W-:-:S05]  /*0a50*/  IMAD.WIDE R2, R7, 0x4, R4 ;  /* 0x0000000407027825 */ /* 0x005fca00078e0204 */
[----:B------:R-:W1:Y:S01]  /*0a60*/  LDG.E R0, desc[UR10][R2.64] ;  /* 0x0000000a02007981 */ /* 0x000e62000c1e1900 */
[----:B------:R-:W-:Y:S02]  /*0a70*/  IADD3 R8, PT, PT, R8, 0x1, RZ ;  /* 0x0000000108087810 */ /* 0x000fe40007ffe0ff */
[----:B------:R-:W-:Y:S02]  /*0a80*/  IADD3 R7, PT, PT, R7, 0x1, RZ ;  /* 0x0000000107077810 */ /* 0x000fe40007ffe0ff */
[----:B------:R-:W-:Y:S01]  /*0a90*/  ISETP.NE.AND P1, PT, R8, R11, PT ;  /* 0x0000000b0800720c */ /* 0x000fe20003f25270 */
[----:B-1----:R-:W-:-:S05]  /*0aa0*/  FFMA R9, R0, UR4, RZ ;  /* 0x0000000400097c23 */ /* 0x002fca00080000ff */
[----:B------:R2:W-:Y:S07]  /*0ab0*/  STG.E desc[UR10][R2.64], R9 ;  /* 0x0000000902007986 */ /* 0x0005ee000c10190a */
[----:B------:R-:W-:Y:S05]  /*0ac0*/  @P1 BRA `(.L_x_21) ;  /* 0xfffffffc00e01947 */ /* 0x000fea000383ffff */
.L_x_20:
[----:B-1----:R-:W-:Y:S05]  /*0ad0*/  BSYNC.RECONVERGENT B0 ;  /* 0x0000000000007941 */ /* 0x002fea0003800200 */
.L_x_19:
[----:B------:R-:W-:Y:S05]  /*0ae0*/  @P0 EXIT ;  /* 0x000000000000094d */ /* 0x000fea0003800000 */
.L_x_22:
[----:B0-2---:R-:W0:Y:S02]  /*0af0*/  LDC.64 R2, c[0x0][0x3a8] ;  /* 0x0000ea00ff027b82 */ /* 0x005e240000000a00 */
[----:B0-----:R-:W-:-:S05]  /*0b00*/  IMAD.WIDE R8, R7, 0x4, R2 ;  /* 0x0000000407087825 */ /* 0x001fca00078e0202 */
[----:B------:R-:W2:Y:S04]  /*0b10*/  LDG.E R0, desc[UR10][R8.64] ;  /* 0x0000000a08007981 */ /* 0x000ea8000c1e1900 */
[----:B------:R-:W3:Y:S04]  /*0b20*/  LDG.E R2, desc[UR10][R8.64+0x4] ;  /* 0x0000040a08027981 */ /* 0x000ee8000c1e1900 */
[----:B------:R-:W4:Y:S04]  /*0b30*/  LDG.E R3, desc[UR10][R8.64+0x8] ;  /* 0x0000080a08037981 */ /* 0x000f28000c1e1900 */
[----:B------:R-:W5:Y:S01]  /*0b40*/  LDG.E R4, desc[UR10][R8.64+0xc] ;  /* 0x00000c0a08047981 */ /* 0x000f62000c1e1900 */
[----:B------:R-:W-:-:S04]  /*0b50*/  IADD3 R7, PT, PT, R7, 0x4, RZ ;  /* 0x0000000407077810 */ /* 0x000fc80007ffe0ff */
[----:B------:R-:W-:Y:S01]  /*0b60*/  ISETP.GE.AND P0, PT, R7, R6, PT ;  /* 0x000000060700720c */ /* 0x000fe20003f06270 */
[----:B--2---:R-:W-:Y:S01]  /*0b70*/  FFMA R5, R0, UR5, RZ ;  /* 0x0000000500057c23 */ /* 0x004fe200080000ff */
[----:B---3--:R-:W-:-:S04]  /*0b80*/  FFMA R11, R2, UR5, RZ ;  /* 0x00000005020b7c23 */ /* 0x008fc800080000ff */
[----:B------:R0:W-:Y:S01]  /*0b90*/  STG.E desc[UR10][R8.64], R5 ;  /* 0x0000000508007986 */ /* 0x0001e2000c10190a */
[----:B----4-:R-:W-:-:S03]  /*0ba0*/  FFMA R3, R3, UR5, RZ ;  /* 0x0000000503037c23 */ /* 0x010fc600080000ff */
[----:B------:R0:W-:Y:S01]  /*0bb0*/  STG.E desc[UR10][R8.64+0x4], R11 ;  /* 0x0000040b08007986 */ /* 0x0001e2000c10190a */
[----:B-----5:R-:W-:-:S03]  /*0bc0*/  FFMA R13, R4, UR5, RZ ;  /* 0x00000005040d7c23 */ /* 0x020fc600080000ff */
[----:B------:R0:W-:Y:S04]  /*0bd0*/  STG.E desc[UR10][R8.64+0x8], R3 ;  /* 0x0000080308007986 */ /* 0x0001e8000c10190a */
[----:B------:R0:W-:Y:S01]  /*0be0*/  STG.E desc[UR10][R8.64+0xc], R13 ;  /* 0x00000c0d08007986 */ /* 0x0001e2000c10190a */
[----:B------:R-:W-:Y:S05]  /*0bf0*/  @!P0 BRA `(.L_x_22) ;  /* 0xfffffffc00bc8947 */ /* 0x000fea000383ffff */
[----:B------:R-:W-:Y:S05]  /*0c00*/  EXIT ;  /* 0x000000000000794d */ /* 0x000fea0003800000 */
.L_x_23:
        /* <DEDUP_REMOVED lines=15> */
.L_x_25:


//--------------------- .nv.shared._Z12kernelSgemv1iPKfS0_Pf --------------------------
	.section	.nv.shared._Z12kernelSgemv1iPKfS0_Pf,"aw",@nobits
	.sectionflags	@""
	.align	4
.nv.shared._Z12kernelSgemv1iPKfS0_Pf:
	.zero		2048


//--------------------- .nv.shared.reserved.0     --------------------------
	.section	.nv.shared.reserved.0,"aw",@nobits
	.weak		__nv_reservedSMEM_offset_0_alias
	.size		__nv_reservedSMEM_offset_0_alias, 0, 64
	.other		__nv_reservedSMEM_offset_0_alias,@"STO_CUDA_RESERVED_SHARED STV_DEFAULT"
__nv_reservedSMEM_offset_0_alias:
	.zero		0
	.zero		64


//--------------------- .nv.constant0._Z12kernelSgemv1iPKfS0_Pf --------------------------
	.section	.nv.constant0._Z12kernelSgemv1iPKfS0_Pf,"a",@progbits
	.sectionflags	@""
	.align	4
.nv.constant0._Z12kernelSgemv1iPKfS0_Pf:
	.zero		928


//--------------------- .nv.constant0._Z12kernelSgemv0iifPKfS0_fPf --------------------------
	.section	.nv.constant0._Z12kernelSgemv0iifPKfS0_fPf,"a",@progbits
	.sectionflags	@""
	.align	4
.nv.constant0._Z12kernelSgemv0iifPKfS0_fPf:
	.zero		944


//--------------------- SYMBOLS --------------------------

	.type		.nv.reservedSmem.offset0,@object
	.size		.nv.reservedSmem.offset0,0x4
	.type		.nv.reservedSmem.cap,@object
	.size		.nv.reservedSmem.cap,0x4
